// auto-generated by cutlass_sweep.gemm — config: {"arch": "sm_90", "cluster_m": 1, "cluster_n": 1, "dtype": "tf32", "dtype_b": "tf32", "layout": "nt", "stages": 0, "tile_k": 32, "tile_m": 256, "tile_n": 64}
#include "cutlass/cutlass.h"
#include "cutlass/gemm/collective/collective_builder.hpp"
#include "cutlass/gemm/device/gemm_universal_adapter.h"
#include "cutlass/gemm/kernel/gemm_universal.hpp"
#include "cutlass/epilogue/collective/collective_builder.hpp"

using ElemA = cutlass::tfloat32_t;
using ElemB = cutlass::tfloat32_t;
using ElemCD = cutlass::tfloat32_t;
using Acc  = float;
using TileShape    = cute::Shape<cute::_256, cute::_64, cute::_32>;
using ClusterShape = cute::Shape<cute::_1, cute::_1, cute::_1>;

using CollectiveEpilogue = typename cutlass::epilogue::collective::CollectiveBuilder<
    cutlass::arch::Sm90, cutlass::arch::OpClassTensorOp,
    TileShape, ClusterShape,
    cutlass::epilogue::collective::EpilogueTileAuto,
    Acc, Acc,
    ElemCD, cutlass::layout::RowMajor, 128 / cutlass::sizeof_bits<ElemCD>::value,
    ElemCD, cutlass::layout::RowMajor, 128 / cutlass::sizeof_bits<ElemCD>::value,
    cutlass::epilogue::collective::EpilogueScheduleAuto
  >::CollectiveOp;

using CollectiveMainloop = typename cutlass::gemm::collective::CollectiveBuilder<
    cutlass::arch::Sm90, cutlass::arch::OpClassTensorOp,
    ElemA, cutlass::layout::RowMajor, 128 / cutlass::sizeof_bits<ElemA>::value,
    ElemB, cutlass::layout::ColumnMajor, 128 / cutlass::sizeof_bits<ElemB>::value,
    Acc,
    TileShape, ClusterShape,
    cutlass::gemm::collective::StageCountAutoCarveout<static_cast<int>(sizeof(typename CollectiveEpilogue::SharedStorage))>,
    cutlass::gemm::collective::KernelScheduleAuto
  >::CollectiveOp;

using GemmKernel = cutlass::gemm::kernel::GemmUniversal<
    cute::Shape<int,int,int,int>,
    CollectiveMainloop,
    CollectiveEpilogue
>;
using Gemm = cutlass::gemm::device::GemmUniversalAdapter<GemmKernel>;

// Force the device kernel symbol into the cubin without needing a host main.
auto* _anchor = &cutlass::device_kernel<GemmKernel>;


// ===== COMPILED SASS (sm_90a) =====

	.target	sm_90a

	.elftype	@"ET_EXEC"


//--------------------- .note.nv.tkinfo           --------------------------
	.section	.note.nv.tkinfo,"",@"SHT_NOTE"
	.sectionflags	@"SHF_NOTE_NV_TKINFO"
	.tkinfo
        /*0018*/ 	.word	0x00000002
        /*0030*/ 	.string	""
        /*0030*/ 	.string	"ptxas"
        /*0030*/ 	.string	"Cuda compilation tools, release 13.0, V13.0.88"
        /*0030*/ 	.string	"Build cuda_13.0.r13.0/compiler.36424714_0"
        /*0030*/ 	.string	"-arch sm_90a -m 64 "



//--------------------- .note.nv.cuinfo           --------------------------
	.section	.note.nv.cuinfo,"",@"SHT_NOTE"
	.sectionflags	@"SHF_NOTE_NV_CUINFO"
        /*0018*/ 	.short	0x0002
        /*001a*/ 	.short	0x005a
        /*001c*/ 	.short	0x0082
	.zero		2


//--------------------- .nv.info                  --------------------------
	.section	.nv.info,"",@"SHT_CUDA_INFO"
	.align	4


	//----- nvinfo : EIATTR_REGCOUNT
	.align		4
        /*0000*/ 	.byte	0x04, 0x2f
        /*0002*/ 	.short	(.L_15 - .L_14)
	.align		4
.L_14:
        /*0004*/ 	.word	index@(_ZN7cutlass13device_kernelINS_4gemm6kernel13GemmUniversalIN4cute5tupleIJiiiiEEENS1_10collective13CollectiveMmaINS1_34MainloopSm90TmaGmmaWarpSpecializedILi5ENS5_IJNS4_1CILi1EEESB_SB_EEENS1_35KernelTmaWarpSpecializedCooperativeEEENS5_IJNSA_ILi256EEENSA_ILi64EEENSA_ILi32EEEEEENS_10tfloat32_tENS5_IJlSB_lEEESJ_SK_NS4_8TiledMMAINS4_8MMA_AtomIJNS4_4SM904GMMA29MMA_64x64x8_F32TF32TF32_SS_TNILNSO_7ScaleInE1ELSQ_1EEEEEENS4_6LayoutINS5_IJNSA_ILi2EEESB_SB_EEENS5_IJSB_NSA_ILi0EEESW_EEEEENS5_IJNS4_10UnderscoreESZ_SZ_EEEEENS4_13SM90_TMA_LOADENS4_14ComposedLayoutINS4_7SwizzleILi3ELi4ELi3EEENS4_18smem_ptr_flag_bitsILi32EEENST_INS5_IJNSA_ILi8EEESH_EEENS5_IJSH_SB_EEEEEEEvNS4_8identityES12_S1C_vS1D_EENS_8epilogue10collective6detail29Sm90TmaWarpSpecializedAdapterINS1G_15DefaultEpilogueISJ_SK_SK_NS1F_6thread17LinearCombinationISJ_Li1EffLNS1K_9ScaleType4KindE0ELNS_15FloatRoundStyleE2ESJ_EENS1_15EpilogueDefaultEEEEEvvEEEEvNT_6ParamsE)
        /*0008*/ 	.word	0x000000a8


	//----- nvinfo : EIATTR_FRAME_SIZE
	.align		4
.L_15:
        /*000c*/ 	.byte	0x04, 0x11
        /*000e*/ 	.short	(.L_17 - .L_16)
	.align		4
.L_16:
        /*0010*/ 	.word	index@(_ZN7cutlass13device_kernelINS_4gemm6kernel13GemmUniversalIN4cute5tupleIJiiiiEEENS1_10collective13CollectiveMmaINS1_34MainloopSm90TmaGmmaWarpSpecializedILi5ENS5_IJNS4_1CILi1EEESB_SB_EEENS1_35KernelTmaWarpSpecializedCooperativeEEENS5_IJNSA_ILi256EEENSA_ILi64EEENSA_ILi32EEEEEENS_10tfloat32_tENS5_IJlSB_lEEESJ_SK_NS4_8TiledMMAINS4_8MMA_AtomIJNS4_4SM904GMMA29MMA_64x64x8_F32TF32TF32_SS_TNILNSO_7ScaleInE1ELSQ_1EEEEEENS4_6LayoutINS5_IJNSA_ILi2EEESB_SB_EEENS5_IJSB_NSA_ILi0EEESW_EEEEENS5_IJNS4_10UnderscoreESZ_SZ_EEEEENS4_13SM90_TMA_LOADENS4_14ComposedLayoutINS4_7SwizzleILi3ELi4ELi3EEENS4_18smem_ptr_flag_bitsILi32EEENST_INS5_IJNSA_ILi8EEESH_EEENS5_IJSH_SB_EEEEEEEvNS4_8identityES12_S1C_vS1D_EENS_8epilogue10collective6detail29Sm90TmaWarpSpecializedAdapterINS1G_15DefaultEpilogueISJ_SK_SK_NS1F_6thread17LinearCombinationISJ_Li1EffLNS1K_9ScaleType4KindE0ELNS_15FloatRoundStyleE2ESJ_EENS1_15EpilogueDefaultEEEEEvvEEEEvNT_6ParamsE)
        /*0014*/ 	.word	0x00000000


	//----- nvinfo : EIATTR_MIN_STACK_SIZE
	.align		4
.L_17:
        /*0018*/ 	.byte	0x04, 0x12
        /*001a*/ 	.short	(.L_19 - .L_18)
	.align		4
.L_18:
        /*001c*/ 	.word	index@(_ZN7cutlass13device_kernelINS_4gemm6kernel13GemmUniversalIN4cute5tupleIJiiiiEEENS1_10collective13CollectiveMmaINS1_34MainloopSm90TmaGmmaWarpSpecializedILi5ENS5_IJNS4_1CILi1EEESB_SB_EEENS1_35KernelTmaWarpSpecializedCooperativeEEENS5_IJNSA_ILi256EEENSA_ILi64EEENSA_ILi32EEEEEENS_10tfloat32_tENS5_IJlSB_lEEESJ_SK_NS4_8TiledMMAINS4_8MMA_AtomIJNS4_4SM904GMMA29MMA_64x64x8_F32TF32TF32_SS_TNILNSO_7ScaleInE1ELSQ_1EEEEEENS4_6LayoutINS5_IJNSA_ILi2EEESB_SB_EEENS5_IJSB_NSA_ILi0EEESW_EEEEENS5_IJNS4_10UnderscoreESZ_SZ_EEEEENS4_13SM90_TMA_LOADENS4_14ComposedLayoutINS4_7SwizzleILi3ELi4ELi3EEENS4_18smem_ptr_flag_bitsILi32EEENST_INS5_IJNSA_ILi8EEESH_EEENS5_IJSH_SB_EEEEEEEvNS4_8identityES12_S1C_vS1D_EENS_8epilogue10collective6detail29Sm90TmaWarpSpecializedAdapterINS1G_15DefaultEpilogueISJ_SK_SK_NS1F_6thread17LinearCombinationISJ_Li1EffLNS1K_9ScaleType4KindE0ELNS_15FloatRoundStyleE2ESJ_EENS1_15EpilogueDefaultEEEEEvvEEEEvNT_6ParamsE)
        /*0020*/ 	.word	0x00000000
.L_19:


//--------------------- .nv.compat                --------------------------
	.section	.nv.compat,"",@"SHT_CUDA_COMPAT_INFO"
	.align	4
        /*0000*/ 	.byte	0x02, 0x09, 0x01, 0x00, 0x02, 0x02, 0x04, 0x00, 0x02, 0x05, 0x05, 0x00, 0x03, 0x07, 0x01, 0x01
        /*0010*/ 	.byte	0x02, 0x03, 0x01, 0x00, 0x02, 0x06, 0x01, 0x00, 0x04, 0x0b, 0x08, 0x00, 0x00, 0x00, 0x00, 0x00
        /*0020*/ 	.byte	0x00, 0x00, 0x00, 0x00


//--------------------- .nv.info._ZN7cutlass13device_kernelINS_4gemm6kernel13GemmUniversalIN4cute5tupleIJiiiiEEENS1_10collective13CollectiveMmaINS1_34MainloopSm90TmaGmmaWarpSpecializedILi5ENS5_IJNS4_1CILi1EEESB_SB_EEENS1_35KernelTmaWarpSpecializedCooperativeEEENS5_IJNSA_ILi256EEENSA_ILi64EEENSA_ILi32EEEEEENS_10tfloat32_tENS5_IJlSB_lEEESJ_SK_NS4_8TiledMMAINS4_8MMA_AtomIJNS4_4SM904GMMA29MMA_64x64x8_F32TF32TF32_SS_TNILNSO_7ScaleInE1ELSQ_1EEEEEENS4_6LayoutINS5_IJNSA_ILi2EEESB_SB_EEENS5_IJSB_NSA_ILi0EEESW_EEEEENS5_IJNS4_10UnderscoreESZ_SZ_EEEEENS4_13SM90_TMA_LOADENS4_14ComposedLayoutINS4_7SwizzleILi3ELi4ELi3EEENS4_18smem_ptr_flag_bitsILi32EEENST_INS5_IJNSA_ILi8EEESH_EEENS5_IJSH_SB_EEEEEEEvNS4_8identityES12_S1C_vS1D_EENS_8epilogue10collective6detail29Sm90TmaWarpSpecializedAdapterINS1G_15DefaultEpilogueISJ_SK_SK_NS1F_6thread17LinearCombinationISJ_Li1EffLNS1K_9ScaleType4KindE0ELNS_15FloatRoundStyleE2ESJ_EENS1_15EpilogueDefaultEEEEEvvEEEEvNT_6ParamsE --------------------------
	.section	.nv.info._ZN7cutlass13device_kernelINS_4gemm6kernel13GemmUniversalIN4cute5tupleIJiiiiEEENS1_10collective13CollectiveMmaINS1_34MainloopSm90TmaGmmaWarpSpecializedILi5ENS5_IJNS4_1CILi1EEESB_SB_EEENS1_35KernelTmaWarpSpecializedCooperativeEEENS5_IJNSA_ILi256EEENSA_ILi64EEENSA_ILi32EEEEEENS_10tfloat32_tENS5_IJlSB_lEEESJ_SK_NS4_8TiledMMAINS4_8MMA_AtomIJNS4_4SM904GMMA29MMA_64x64x8_F32TF32TF32_SS_TNILNSO_7ScaleInE1ELSQ_1EEEEEENS4_6LayoutINS5_IJNSA_ILi2EEESB_SB_EEENS5_IJSB_NSA_ILi0EEESW_EEEEENS5_IJNS4_10UnderscoreESZ_SZ_EEEEENS4_13SM90_TMA_LOADENS4_14ComposedLayoutINS4_7SwizzleILi3ELi4ELi3EEENS4_18smem_ptr_flag_bitsILi32EEENST_INS5_IJNSA_ILi8EEESH_EEENS5_IJSH_SB_EEEEEEEvNS4_8identityES12_S1C_vS1D_EENS_8epilogue10collective6detail29Sm90TmaWarpSpecializedAdapterINS1G_15DefaultEpilogueISJ_SK_SK_NS1F_6thread17LinearCombinationISJ_Li1EffLNS1K_9ScaleType4KindE0ELNS_15FloatRoundStyleE2ESJ_EENS1_15EpilogueDefaultEEEEEvvEEEEvNT_6ParamsE,"",@"SHT_CUDA_INFO"
	.sectionflags	@""
	.align	4


	//----- nvinfo : EIATTR_CUDA_API_VERSION
	.align		4
        /*0000*/ 	.byte	0x04, 0x37
        /*0002*/ 	.short	(.L_21 - .L_20)
.L_20:
        /*0004*/ 	.word	0x00000082


	//----- nvinfo : EIATTR_KPARAM_INFO
	.align		4
.L_21:
        /*0008*/ 	.byte	0x04, 0x17
        /*000a*/ 	.short	(.L_23 - .L_22)
.L_22:
        /*000c*/ 	.word	0x00000000
        /*0010*/ 	.short	0x0000
        /*0012*/ 	.short	0x0070
        /*0014*/ 	.byte	0x00, 0xf0, 0x01, 0x10


	//----- nvinfo : EIATTR_SPARSE_MMA_MASK
	.align		4
.L_23:
        /*0018*/ 	.byte	0x03, 0x50
        /*001a*/ 	.short	0x0000


	//----- nvinfo : EIATTR_MAXREG_COUNT
	.align		4
        /*001c*/ 	.byte	0x03, 0x1b
        /*001e*/ 	.short	0x00a8


	//----- nvinfo : EIATTR_NUM_BARRIERS
	.align		4
        /*0020*/ 	.byte	0x02, 0x4c
        /*0022*/ 	.byte	0x01
	.zero		1


	//----- nvinfo : EIATTR_EXTERNS
	.align		4
        /*0024*/ 	.byte	0x04, 0x0f
        /*0026*/ 	.short	(.L_25 - .L_24)


	//   ....[0]....
	.align		4
.L_24:
        /*0028*/ 	.word	index@(__assertfail)


	//----- nvinfo : EIATTR_MERCURY_ISA_VERSION
	.align		4
.L_25:
        /*002c*/ 	.byte	0x03, 0x5f
        /*002e*/ 	.short	0x0101


	//----- nvinfo : EIATTR_INT_WARP_WIDE_INSTR_OFFSETS
	.align		4
        /*0030*/ 	.byte	0x04, 0x31
        /*0032*/ 	.short	(.L_27 - .L_26)


	//   ....[0]....
.L_26:
        /*0034*/ 	.word	0x000003a0


	//   ....[1]....
        /*0038*/ 	.word	0x000003b0


	//   ....[2]....
        /*003c*/ 	.word	0x000004f0


	//----- nvinfo : EIATTR_COOP_GROUP_MASK_REGIDS
	.align		4
.L_27:
        /*0040*/ 	.byte	0x04, 0x29
        /*0042*/ 	.short	(.L_29 - .L_28)


	//   ....[0]....
.L_28:
        /*0044*/ 	.word	0xffffffff


	//   ....[1]....
        /*0048*/ 	.word	0xffffffff


	//   ....[2]....
        /*004c*/ 	.word	0xffffffff


	//   ....[3]....
        /*0050*/ 	.word	0xffffffff


	//   ....[4]....
        /*0054*/ 	.word	0xffffffff


	//----- nvinfo : EIATTR_COOP_GROUP_INSTR_OFFSETS
	.align		4
.L_29:
        /*0058*/ 	.byte	0x04, 0x28
        /*005a*/ 	.short	(.L_31 - .L_30)


	//   ....[0]....
.L_30:
        /*005c*/ 	.word	0x00000060


	//   ....[1]....
        /*0060*/ 	.word	0x00000070


	//   ....[2]....
        /*0064*/ 	.word	0x00000130


	//   ....[3]....
        /*0068*/ 	.word	0x000002e0


	//   ....[4]....
        /*006c*/ 	.word	0x00000fa0


	//----- nvinfo : EIATTR_REG_RECONFIG
	.align		4
.L_31:
        /*0070*/ 	.byte	0x01, 0x54
	.zero		2


	//----- nvinfo : EIATTR_SYSCALL_OFFSETS
	.align		4
        /*0074*/ 	.byte	0x04, 0x46
        /*0076*/ 	.short	(.L_33 - .L_32)


	//   ....[0]....
.L_32:
        /*0078*/ 	.word	0x00001160


	//----- nvinfo : EIATTR_MBARRIER_INSTR_OFFSETS
	.align		4
.L_33:
        /*007c*/ 	.byte	0x04, 0x39
        /*007e*/ 	.short	(.L_35 - .L_34)


	//   ....[0]....
.L_34:
        /*0080*/ 	.word	0x00000230
        /*0084*/ 	.word	0x000000ff
        /*0088*/ 	.word	0x00000000
        /*008c*/ 	.short	0x0100
        /*008e*/ 	.byte	0x08
	.zero		1


	//   ....[1]....
        /*0090*/ 	.word	0x00000240
        /*0094*/ 	.word	0x000000ff
        /*0098*/ 	.word	0x00000028
        /*009c*/ 	.short	0x0100
        /*009e*/ 	.byte	0x08
	.zero		1


	//   ....[2]....
        /*00a0*/ 	.word	0x00000250
        /*00a4*/ 	.word	0x000000ff
        /*00a8*/ 	.word	0x00000008
        /*00ac*/ 	.short	0x0100
        /*00ae*/ 	.byte	0x08
	.zero		1


	//   ....[3]....
        /*00b0*/ 	.word	0x00000260
        /*00b4*/ 	.word	0x000000ff
        /*00b8*/ 	.word	0x00000030
        /*00bc*/ 	.short	0x0100
        /*00be*/ 	.byte	0x08
	.zero		1


	//   ....[4]....
        /*00c0*/ 	.word	0x00000270
        /*00c4*/ 	.word	0x000000ff
        /*00c8*/ 	.word	0x00000010
        /*00cc*/ 	.short	0x0100
        /*00ce*/ 	.byte	0x08
	.zero		1


	//   ....[5]....
        /*00d0*/ 	.word	0x00000280
        /*00d4*/ 	.word	0x000000ff
        /*00d8*/ 	.word	0x00000038
        /*00dc*/ 	.short	0x0100
        /*00de*/ 	.byte	0x08
	.zero		1


	//   ....[6]....
        /*00e0*/ 	.word	0x00000290
        /*00e4*/ 	.word	0x000000ff
        /*00e8*/ 	.word	0x00000018
        /*00ec*/ 	.short	0x0100
        /*00ee*/ 	.byte	0x08
	.zero		1


	//   ....[7]....
        /*00f0*/ 	.word	0x000002a0
        /*00f4*/ 	.word	0x000000ff
        /*00f8*/ 	.word	0x00000040
        /*00fc*/ 	.short	0x0100
        /*00fe*/ 	.byte	0x08
	.zero		1


	//   ....[8]....
        /*0100*/ 	.word	0x000002b0
        /*0104*/ 	.word	0x000000ff
        /*0108*/ 	.word	0x00000020
        /*010c*/ 	.short	0x0100
        /*010e*/ 	.byte	0x08
	.zero		1


	//   ....[9]....
        /*0110*/ 	.word	0x000002c0
        /*0114*/ 	.word	0x000000ff
        /*0118*/ 	.word	0x00000048
        /*011c*/ 	.short	0x0100
        /*011e*/ 	.byte	0x08
	.zero		1


	//   ....[10]....
        /*0120*/ 	.word	0x00000560
        /*0124*/ 	.word	0x000000ff
        /*0128*/ 	.word	0x00000060
        /*012c*/ 	.short	0x0100
        /*012e*/ 	.byte	0x06
	.zero		1


	//   ....[11]....
        /*0130*/ 	.word	0x000005c0
        /*0134*/ 	.word	0x000000ff
        /*0138*/ 	.word	0x00000068
        /*013c*/ 	.short	0x0100
        /*013e*/ 	.byte	0x06
	.zero		1


	//   ....[12]....
        /*0140*/ 	.word	0x000011e0
        /*0144*/ 	.word	0x00000003
        /*0148*/ 	.word	0x00000000
        /*014c*/ 	.short	0x010a
        /*014e*/ 	.byte	0x3f
	.zero		1


	//   ....[13]....
        /*0150*/ 	.word	0x00001220
        /*0154*/ 	.word	0x00000003
        /*0158*/ 	.word	0x00000000
        /*015c*/ 	.short	0x010a
        /*015e*/ 	.byte	0x3f
	.zero		1


	//   ....[14]....
        /*0160*/ 	.word	0x00001740
        /*0164*/ 	.word	0x000000ff
        /*0168*/ 	.word	0x00000000
        /*016c*/ 	.short	0x010a
        /*016e*/ 	.byte	0x08
	.zero		1


	//   ....[15]....
        /*0170*/ 	.word	0x00001780
        /*0174*/ 	.word	0x000000ff
        /*0178*/ 	.word	0x00000000
        /*017c*/ 	.short	0x010a
        /*017e*/ 	.byte	0x08
	.zero		1


	//   ....[16]....
        /*0180*/ 	.word	0x00001b60
        /*0184*/ 	.word	0x000000ff
        /*0188*/ 	.word	0x00000000
        /*018c*/ 	.short	0x0101
        /*018e*/ 	.byte	0x08
	.zero		1


	//   ....[17]....
        /*0190*/ 	.word	0x00001d60
        /*0194*/ 	.word	0x000000ff
        /*0198*/ 	.word	0x00000000
        /*019c*/ 	.short	0x0101
        /*019e*/ 	.byte	0x06
	.zero		1


	//   ....[18]....
        /*01a0*/ 	.word	0x00007930
        /*01a4*/ 	.word	0x0000000e
        /*01a8*/ 	.word	0x00000028
        /*01ac*/ 	.short	0x010a
        /*01ae*/ 	.byte	0x3f
	.zero		1


	//   ....[19]....
        /*01b0*/ 	.word	0x00007cb0
        /*01b4*/ 	.word	0x00000006
        /*01b8*/ 	.word	0x00000068
        /*01bc*/ 	.short	0x0101
        /*01be*/ 	.byte	0x3f
	.zero		1


	//   ....[20]....
        /*01c0*/ 	.word	0x000083e0
        /*01c4*/ 	.word	0x00000007
        /*01c8*/ 	.word	0x00000000
        /*01cc*/ 	.short	0x010a
        /*01ce*/ 	.byte	0x3f
	.zero		1


	//   ....[21]....
        /*01d0*/ 	.word	0x00008460
        /*01d4*/ 	.word	0x00000009
        /*01d8*/ 	.word	0x00000000
        /*01dc*/ 	.short	0x010a
        /*01de*/ 	.byte	0x3f
	.zero		1


	//   ....[22]....
        /*01e0*/ 	.word	0x000084f0
        /*01e4*/ 	.word	0x00000006
        /*01e8*/ 	.word	0x00000000
        /*01ec*/ 	.short	0x010a
        /*01ee*/ 	.byte	0x3f
	.zero		1


	//   ....[23]....
        /*01f0*/ 	.word	0x00008580
        /*01f4*/ 	.word	0x00000009
        /*01f8*/ 	.word	0x00000000
        /*01fc*/ 	.short	0x010a
        /*01fe*/ 	.byte	0x3f
	.zero		1


	//   ....[24]....
        /*0200*/ 	.word	0x00008610
        /*0204*/ 	.word	0x00000003
        /*0208*/ 	.word	0x00000000
        /*020c*/ 	.short	0x010a
        /*020e*/ 	.byte	0x3f
	.zero		1


	//   ....[25]....
        /*0210*/ 	.word	0x00008670
        /*0214*/ 	.word	0x00000003
        /*0218*/ 	.word	0x00000000
        /*021c*/ 	.short	0x010a
        /*021e*/ 	.byte	0x3f
	.zero		1


	//   ....[26]....
        /*0220*/ 	.word	0x000086d0
        /*0224*/ 	.word	0x00000004
        /*0228*/ 	.word	0x00000000
        /*022c*/ 	.short	0x010a
        /*022e*/ 	.byte	0x3f
	.zero		1


	//   ....[27]....
        /*0230*/ 	.word	0x000087a0
        /*0234*/ 	.word	0x0000000e
        /*0238*/ 	.word	0x00000028
        /*023c*/ 	.short	0x010a
        /*023e*/ 	.byte	0x3f
	.zero		1


	//   ....[28]....
        /*0240*/ 	.word	0x00008870
        /*0244*/ 	.word	0x00000007
        /*0248*/ 	.word	0x00000000
        /*024c*/ 	.short	0x010a
        /*024e*/ 	.byte	0x3f
	.zero		1


	//   ....[29]....
        /*0250*/ 	.word	0x000088c0
        /*0254*/ 	.word	0x00000009
        /*0258*/ 	.word	0x00000000
        /*025c*/ 	.short	0x010a
        /*025e*/ 	.byte	0x3f
	.zero		1


	//   ....[30]....
        /*0260*/ 	.word	0x00008910
        /*0264*/ 	.word	0x00000006
        /*0268*/ 	.word	0x00000000
        /*026c*/ 	.short	0x010a
        /*026e*/ 	.byte	0x3f
	.zero		1


	//   ....[31]....
        /*0270*/ 	.word	0x00008960
        /*0274*/ 	.word	0x00000009
        /*0278*/ 	.word	0x00000000
        /*027c*/ 	.short	0x010a
        /*027e*/ 	.byte	0x3f
	.zero		1


	//----- nvinfo : EIATTR_NUM_MBARRIERS
	.align		4
.L_35:
        /*0280*/ 	.byte	0x03, 0x38
        /*0282*/ 	.short	0x000c


	//----- nvinfo : EIATTR_EXIT_INSTR_OFFSETS
	.align		4
        /*0284*/ 	.byte	0x04, 0x1c
        /*0286*/ 	.short	(.L_37 - .L_36)


	//   ....[0]....
.L_36:
        /*0288*/ 	.word	0x00000610


	//   ....[1]....
        /*028c*/ 	.word	0x00000ed0


	//   ....[2]....
        /*0290*/ 	.word	0x00006fa0


	//   ....[3]....
        /*0294*/ 	.word	0x000075d0


	//   ....[4]....
        /*0298*/ 	.word	0x00008660


	//----- nvinfo : EIATTR_MAX_THREADS
	.align		4
.L_37:
        /*029c*/ 	.byte	0x04, 0x05
        /*029e*/ 	.short	(.L_39 - .L_38)
.L_38:
        /*02a0*/ 	.word	0x00000180
        /*02a4*/ 	.word	0x00000001
        /*02a8*/ 	.word	0x00000001


	//----- nvinfo : EIATTR_CRS_STACK_SIZE
	.align		4
.L_39:
        /*02ac*/ 	.byte	0x04, 0x1e
        /*02ae*/ 	.short	(.L_41 - .L_40)
.L_40:
        /*02b0*/ 	.word	0x00000000


	//----- nvinfo : EIATTR_CBANK_PARAM_SIZE
	.align		4
.L_41:
        /*02b4*/ 	.byte	0x03, 0x19
        /*02b6*/ 	.short	0x0470


	//----- nvinfo : EIATTR_PARAM_CBANK
	.align		4
        /*02b8*/ 	.byte	0x04, 0x0a
        /*02ba*/ 	.short	(.L_43 - .L_42)
	.align		4
.L_42:
        /*02bc*/ 	.word	index@(.nv.constant0._ZN7cutlass13device_kernelINS_4gemm6kernel13GemmUniversalIN4cute5tupleIJiiiiEEENS1_10collective13CollectiveMmaINS1_34MainloopSm90TmaGmmaWarpSpecializedILi5ENS5_IJNS4_1CILi1EEESB_SB_EEENS1_35KernelTmaWarpSpecializedCooperativeEEENS5_IJNSA_ILi256EEENSA_ILi64EEENSA_ILi32EEEEEENS_10tfloat32_tENS5_IJlSB_lEEESJ_SK_NS4_8TiledMMAINS4_8MMA_AtomIJNS4_4SM904GMMA29MMA_64x64x8_F32TF32TF32_SS_TNILNSO_7ScaleInE1ELSQ_1EEEEEENS4_6LayoutINS5_IJNSA_ILi2EEESB_SB_EEENS5_IJSB_NSA_ILi0EEESW_EEEEENS5_IJNS4_10UnderscoreESZ_SZ_EEEEENS4_13SM90_TMA_LOADENS4_14ComposedLayoutINS4_7SwizzleILi3ELi4ELi3EEENS4_18smem_ptr_flag_bitsILi32EEENST_INS5_IJNSA_ILi8EEESH_EEENS5_IJSH_SB_EEEEEEEvNS4_8identityES12_S1C_vS1D_EENS_8epilogue10collective6detail29Sm90TmaWarpSpecializedAdapterINS1G_15DefaultEpilogueISJ_SK_SK_NS1F_6thread17LinearCombinationISJ_Li1EffLNS1K_9ScaleType4KindE0ELNS_15FloatRoundStyleE2ESJ_EENS1_15EpilogueDefaultEEEEEvvEEEEvNT_6ParamsE)
        /*02c0*/ 	.short	0x0210
        /*02c2*/ 	.short	0x0470


	//----- nvinfo : EIATTR_SW_WAR
	.align		4
.L_43:
        /*02c4*/ 	.byte	0x04, 0x36
        /*02c6*/ 	.short	(.L_45 - .L_44)
.L_44:
        /*02c8*/ 	.word	0x00000008
.L_45:


//--------------------- .nv.callgraph             --------------------------
	.section	.nv.callgraph,"",@"SHT_CUDA_CALLGRAPH"
	.align	4
	.sectionentsize	8
	.align		4
        /*0000*/ 	.word	0x00000000
	.align		4
        /*0004*/ 	.word	0xffffffff
	.align		4
        /*0008*/ 	.word	index@(_ZN7cutlass13device_kernelINS_4gemm6kernel13GemmUniversalIN4cute5tupleIJiiiiEEENS1_10collective13CollectiveMmaINS1_34MainloopSm90TmaGmmaWarpSpecializedILi5ENS5_IJNS4_1CILi1EEESB_SB_EEENS1_35KernelTmaWarpSpecializedCooperativeEEENS5_IJNSA_ILi256EEENSA_ILi64EEENSA_ILi32EEEEEENS_10tfloat32_tENS5_IJlSB_lEEESJ_SK_NS4_8TiledMMAINS4_8MMA_AtomIJNS4_4SM904GMMA29MMA_64x64x8_F32TF32TF32_SS_TNILNSO_7ScaleInE1ELSQ_1EEEEEENS4_6LayoutINS5_IJNSA_ILi2EEESB_SB_EEENS5_IJSB_NSA_ILi0EEESW_EEEEENS5_IJNS4_10UnderscoreESZ_SZ_EEEEENS4_13SM90_TMA_LOADENS4_14ComposedLayoutINS4_7SwizzleILi3ELi4ELi3EEENS4_18smem_ptr_flag_bitsILi32EEENST_INS5_IJNSA_ILi8EEESH_EEENS5_IJSH_SB_EEEEEEEvNS4_8identityES12_S1C_vS1D_EENS_8epilogue10collective6detail29Sm90TmaWarpSpecializedAdapterINS1G_15DefaultEpilogueISJ_SK_SK_NS1F_6thread17LinearCombinationISJ_Li1EffLNS1K_9ScaleType4KindE0ELNS_15FloatRoundStyleE2ESJ_EENS1_15EpilogueDefaultEEEEEvvEEEEvNT_6ParamsE)
	.align		4
        /*000c*/ 	.word	index@(__assertfail)
	.align		4
        /*0010*/ 	.word	0x00000000
	.align		4
        /*0014*/ 	.word	0xfffffffe
	.align		4
        /*0018*/ 	.word	0x00000000
	.align		4
        /*001c*/ 	.word	0xfffffffd
	.align		4
        /*0020*/ 	.word	0x00000000
	.align		4
        /*0024*/ 	.word	0xfffffffc


//--------------------- .nv.constant4             --------------------------
	.section	.nv.constant4,"a",@progbits
	.align	8
	.align		8
.nv.constant4:
        /*0000*/ 	.dword	__assertfail
	.align		8
        /*0008*/ 	.dword	__unnamed_1
	.align		8
        /*0010*/ 	.dword	_ZN40_INTERNAL_294dacf0_4_k_cu_6444f080_239164cuda3std3__45__cpo5beginE
	.align		8
        /*0018*/ 	.dword	_ZN40_INTERNAL_294dacf0_4_k_cu_6444f080_239164cuda3std3__45__cpo3endE
	.align		8
        /*0020*/ 	.dword	_ZN40_INTERNAL_294dacf0_4_k_cu_6444f080_239164cuda3std3__45__cpo6cbeginE
	.align		8
        /*0028*/ 	.dword	_ZN40_INTERNAL_294dacf0_4_k_cu_6444f080_239164cuda3std3__45__cpo4cendE
	.align		8
        /*0030*/ 	.dword	_ZN40_INTERNAL_294dacf0_4_k_cu_6444f080_239164cuda3std3__442_GLOBAL__N__294dacf0_4_k_cu_6444f080_239166ignoreE
	.align		8
        /*0038*/ 	.dword	_ZN40_INTERNAL_294dacf0_4_k_cu_6444f080_239164cuda3std3__419piecewise_constructE
	.align		8
        /*0040*/ 	.dword	_ZN40_INTERNAL_294dacf0_4_k_cu_6444f080_239164cuda3std3__48in_placeE
	.align		8
        /*0048*/ 	.dword	_ZN40_INTERNAL_294dacf0_4_k_cu_6444f080_239164cuda3std6ranges3__45__cpo4swapE
	.align		8
        /*0050*/ 	.dword	_ZN40_INTERNAL_294dacf0_4_k_cu_6444f080_239164cuda3std6ranges3__45__cpo9iter_moveE
	.align		8
        /*0058*/ 	.dword	_ZN40_INTERNAL_294dacf0_4_k_cu_6444f080_239164cute7productE
	.align		8
        /*0060*/ 	.dword	_ZN40_INTERNAL_294dacf0_4_k_cu_6444f080_239164cute1_E
	.align		8
        /*0068*/ 	.dword	$str$22
	.align		8
        /*0070*/ 	.dword	$str$23


//--------------------- .text._ZN7cutlass13device_kernelINS_4gemm6kernel13GemmUniversalIN4cute5tupleIJiiiiEEENS1_10collective13CollectiveMmaINS1_34MainloopSm90TmaGmmaWarpSpecializedILi5ENS5_IJNS4_1CILi1EEESB_SB_EEENS1_35KernelTmaWarpSpecializedCooperativeEEENS5_IJNSA_ILi256EEENSA_ILi64EEENSA_ILi32EEEEEENS_10tfloat32_tENS5_IJlSB_lEEESJ_SK_NS4_8TiledMMAINS4_8MMA_AtomIJNS4_4SM904GMMA29MMA_64x64x8_F32TF32TF32_SS_TNILNSO_7ScaleInE1ELSQ_1EEEEEENS4_6LayoutINS5_IJNSA_ILi2EEESB_SB_EEENS5_IJSB_NSA_ILi0EEESW_EEEEENS5_IJNS4_10UnderscoreESZ_SZ_EEEEENS4_13SM90_TMA_LOADENS4_14ComposedLayoutINS4_7SwizzleILi3ELi4ELi3EEENS4_18smem_ptr_flag_bitsILi32EEENST_INS5_IJNSA_ILi8EEESH_EEENS5_IJSH_SB_EEEEEEEvNS4_8identityES12_S1C_vS1D_EENS_8epilogue10collective6detail29Sm90TmaWarpSpecializedAdapterINS1G_15DefaultEpilogueISJ_SK_SK_NS1F_6thread17LinearCombinationISJ_Li1EffLNS1K_9ScaleType4KindE0ELNS_15FloatRoundStyleE2ESJ_EENS1_15EpilogueDefaultEEEEEvvEEEEvNT_6ParamsE --------------------------
	.section	.text._ZN7cutlass13device_kernelINS_4gemm6kernel13GemmUniversalIN4cute5tupleIJiiiiEEENS1_10collective13CollectiveMmaINS1_34MainloopSm90TmaGmmaWarpSpecializedILi5ENS5_IJNS4_1CILi1EEESB_SB_EEENS1_35KernelTmaWarpSpecializedCooperativeEEENS5_IJNSA_ILi256EEENSA_ILi64EEENSA_ILi32EEEEEENS_10tfloat32_tENS5_IJlSB_lEEESJ_SK_NS4_8TiledMMAINS4_8MMA_AtomIJNS4_4SM904GMMA29MMA_64x64x8_F32TF32TF32_SS_TNILNSO_7ScaleInE1ELSQ_1EEEEEENS4_6LayoutINS5_IJNSA_ILi2EEESB_SB_EEENS5_IJSB_NSA_ILi0EEESW_EEEEENS5_IJNS4_10UnderscoreESZ_SZ_EEEEENS4_13SM90_TMA_LOADENS4_14ComposedLayoutINS4_7SwizzleILi3ELi4ELi3EEENS4_18smem_ptr_flag_bitsILi32EEENST_INS5_IJNSA_ILi8EEESH_EEENS5_IJSH_SB_EEEEEEEvNS4_8identityES12_S1C_vS1D_EENS_8epilogue10collective6detail29Sm90TmaWarpSpecializedAdapterINS1G_15DefaultEpilogueISJ_SK_SK_NS1F_6thread17LinearCombinationISJ_Li1EffLNS1K_9ScaleType4KindE0ELNS_15FloatRoundStyleE2ESJ_EENS1_15EpilogueDefaultEEEEEvvEEEEvNT_6ParamsE,"ax",@progbits
	.align	128
.text._ZN7cutlass13device_kernelINS_4gemm6kernel13GemmUniversalIN4cute5tupleIJiiiiEEENS1_10collective13CollectiveMmaINS1_34MainloopSm90TmaGmmaWarpSpecializedILi5ENS5_IJNS4_1CILi1EEESB_SB_EEENS1_35KernelTmaWarpSpecializedCooperativeEEENS5_IJNSA_ILi256EEENSA_ILi64EEENSA_ILi32EEEEEENS_10tfloat32_tENS5_IJlSB_lEEESJ_SK_NS4_8TiledMMAINS4_8MMA_AtomIJNS4_4SM904GMMA29MMA_64x64x8_F32TF32TF32_SS_TNILNSO_7ScaleInE1ELSQ_1EEEEEENS4_6LayoutINS5_IJNSA_ILi2EEESB_SB_EEENS5_IJSB_NSA_ILi0EEESW_EEEEENS5_IJNS4_10UnderscoreESZ_SZ_EEEEENS4_13SM90_TMA_LOADENS4_14ComposedLayoutINS4_7SwizzleILi3ELi4ELi3EEENS4_18smem_ptr_flag_bitsILi32EEENST_INS5_IJNSA_ILi8EEESH_EEENS5_IJSH_SB_EEEEEEEvNS4_8identityES12_S1C_vS1D_EENS_8epilogue10collective6detail29Sm90TmaWarpSpecializedAdapterINS1G_15DefaultEpilogueISJ_SK_SK_NS1F_6thread17LinearCombinationISJ_Li1EffLNS1K_9ScaleType4KindE0ELNS_15FloatRoundStyleE2ESJ_EENS1_15EpilogueDefaultEEEEEvvEEEEvNT_6ParamsE:
        .type           _ZN7cutlass13device_kernelINS_4gemm6kernel13GemmUniversalIN4cute5tupleIJiiiiEEENS1_10collective13CollectiveMmaINS1_34MainloopSm90TmaGmmaWarpSpecializedILi5ENS5_IJNS4_1CILi1EEESB_SB_EEENS1_35KernelTmaWarpSpecializedCooperativeEEENS5_IJNSA_ILi256EEENSA_ILi64EEENSA_ILi32EEEEEENS_10tfloat32_tENS5_IJlSB_lEEESJ_SK_NS4_8TiledMMAINS4_8MMA_AtomIJNS4_4SM904GMMA29MMA_64x64x8_F32TF32TF32_SS_TNILNSO_7ScaleInE1ELSQ_1EEEEEENS4_6LayoutINS5_IJNSA_ILi2EEESB_SB_EEENS5_IJSB_NSA_ILi0EEESW_EEEEENS5_IJNS4_10UnderscoreESZ_SZ_EEEEENS4_13SM90_TMA_LOADENS4_14ComposedLayoutINS4_7SwizzleILi3ELi4ELi3EEENS4_18smem_ptr_flag_bitsILi32EEENST_INS5_IJNSA_ILi8EEESH_EEENS5_IJSH_SB_EEEEEEEvNS4_8identityES12_S1C_vS1D_EENS_8epilogue10collective6detail29Sm90TmaWarpSpecializedAdapterINS1G_15DefaultEpilogueISJ_SK_SK_NS1F_6thread17LinearCombinationISJ_Li1EffLNS1K_9ScaleType4KindE0ELNS_15FloatRoundStyleE2ESJ_EENS1_15EpilogueDefaultEEEEEvvEEEEvNT_6ParamsE,@function
        .size           _ZN7cutlass13device_kernelINS_4gemm6kernel13GemmUniversalIN4cute5tupleIJiiiiEEENS1_10collective13CollectiveMmaINS1_34MainloopSm90TmaGmmaWarpSpecializedILi5ENS5_IJNS4_1CILi1EEESB_SB_EEENS1_35KernelTmaWarpSpecializedCooperativeEEENS5_IJNSA_ILi256EEENSA_ILi64EEENSA_ILi32EEEEEENS_10tfloat32_tENS5_IJlSB_lEEESJ_SK_NS4_8TiledMMAINS4_8MMA_AtomIJNS4_4SM904GMMA29MMA_64x64x8_F32TF32TF32_SS_TNILNSO_7ScaleInE1ELSQ_1EEEEEENS4_6LayoutINS5_IJNSA_ILi2EEESB_SB_EEENS5_IJSB_NSA_ILi0EEESW_EEEEENS5_IJNS4_10UnderscoreESZ_SZ_EEEEENS4_13SM90_TMA_LOADENS4_14ComposedLayoutINS4_7SwizzleILi3ELi4ELi3EEENS4_18smem_ptr_flag_bitsILi32EEENST_INS5_IJNSA_ILi8EEESH_EEENS5_IJSH_SB_EEEEEEEvNS4_8identityES12_S1C_vS1D_EENS_8epilogue10collective6detail29Sm90TmaWarpSpecializedAdapterINS1G_15DefaultEpilogueISJ_SK_SK_NS1F_6thread17LinearCombinationISJ_Li1EffLNS1K_9ScaleType4KindE0ELNS_15FloatRoundStyleE2ESJ_EENS1_15EpilogueDefaultEEEEEvvEEEEvNT_6ParamsE,(.L_x_194 - _ZN7cutlass13device_kernelINS_4gemm6kernel13GemmUniversalIN4cute5tupleIJiiiiEEENS1_10collective13CollectiveMmaINS1_34MainloopSm90TmaGmmaWarpSpecializedILi5ENS5_IJNS4_1CILi1EEESB_SB_EEENS1_35KernelTmaWarpSpecializedCooperativeEEENS5_IJNSA_ILi256EEENSA_ILi64EEENSA_ILi32EEEEEENS_10tfloat32_tENS5_IJlSB_lEEESJ_SK_NS4_8TiledMMAINS4_8MMA_AtomIJNS4_4SM904GMMA29MMA_64x64x8_F32TF32TF32_SS_TNILNSO_7ScaleInE1ELSQ_1EEEEEENS4_6LayoutINS5_IJNSA_ILi2EEESB_SB_EEENS5_IJSB_NSA_ILi0EEESW_EEEEENS5_IJNS4_10UnderscoreESZ_SZ_EEEEENS4_13SM90_TMA_LOADENS4_14ComposedLayoutINS4_7SwizzleILi3ELi4ELi3EEENS4_18smem_ptr_flag_bitsILi32EEENST_INS5_IJNSA_ILi8EEESH_EEENS5_IJSH_SB_EEEEEEEvNS4_8identityES12_S1C_vS1D_EENS_8epilogue10collective6detail29Sm90TmaWarpSpecializedAdapterINS1G_15DefaultEpilogueISJ_SK_SK_NS1F_6thread17LinearCombinationISJ_Li1EffLNS1K_9ScaleType4KindE0ELNS_15FloatRoundStyleE2ESJ_EENS1_15EpilogueDefaultEEEEEvvEEEEvNT_6ParamsE)
        .other          _ZN7cutlass13device_kernelINS_4gemm6kernel13GemmUniversalIN4cute5tupleIJiiiiEEENS1_10collective13CollectiveMmaINS1_34MainloopSm90TmaGmmaWarpSpecializedILi5ENS5_IJNS4_1CILi1EEESB_SB_EEENS1_35KernelTmaWarpSpecializedCooperativeEEENS5_IJNSA_ILi256EEENSA_ILi64EEENSA_ILi32EEEEEENS_10tfloat32_tENS5_IJlSB_lEEESJ_SK_NS4_8TiledMMAINS4_8MMA_AtomIJNS4_4SM904GMMA29MMA_64x64x8_F32TF32TF32_SS_TNILNSO_7ScaleInE1ELSQ_1EEEEEENS4_6LayoutINS5_IJNSA_ILi2EEESB_SB_EEENS5_IJSB_NSA_ILi0EEESW_EEEEENS5_IJNS4_10UnderscoreESZ_SZ_EEEEENS4_13SM90_TMA_LOADENS4_14ComposedLayoutINS4_7SwizzleILi3ELi4ELi3EEENS4_18smem_ptr_flag_bitsILi32EEENST_INS5_IJNSA_ILi8EEESH_EEENS5_IJSH_SB_EEEEEEEvNS4_8identityES12_S1C_vS1D_EENS_8epilogue10collective6detail29Sm90TmaWarpSpecializedAdapterINS1G_15DefaultEpilogueISJ_SK_SK_NS1F_6thread17LinearCombinationISJ_Li1EffLNS1K_9ScaleType4KindE0ELNS_15FloatRoundStyleE2ESJ_EENS1_15EpilogueDefaultEEEEEvvEEEEvNT_6ParamsE,@"STO_CUDA_ENTRY STV_DEFAULT"
_ZN7cutlass13device_kernelINS_4gemm6kernel13GemmUniversalIN4cute5tupleIJiiiiEEENS1_10collective13CollectiveMmaINS1_34MainloopSm90TmaGmmaWarpSpecializedILi5ENS5_IJNS4_1CILi1EEESB_SB_EEENS1_35KernelTmaWarpSpecializedCooperativeEEENS5_IJNSA_ILi256EEENSA_ILi64EEENSA_ILi32EEEEEENS_10tfloat32_tENS5_IJlSB_lEEESJ_SK_NS4_8TiledMMAINS4_8MMA_AtomIJNS4_4SM904GMMA29MMA_64x64x8_F32TF32TF32_SS_TNILNSO_7ScaleInE1ELSQ_1EEEEEENS4_6LayoutINS5_IJNSA_ILi2EEESB_SB_EEENS5_IJSB_NSA_ILi0EEESW_EEEEENS5_IJNS4_10UnderscoreESZ_SZ_EEEEENS4_13SM90_TMA_LOADENS4_14ComposedLayoutINS4_7SwizzleILi3ELi4ELi3EEENS4_18smem_ptr_flag_bitsILi32EEENST_INS5_IJNSA_ILi8EEESH_EEENS5_IJSH_SB_EEEEEEEvNS4_8identityES12_S1C_vS1D_EENS_8epilogue10collective6detail29Sm90TmaWarpSpecializedAdapterINS1G_15DefaultEpilogueISJ_SK_SK_NS1F_6thread17LinearCombinationISJ_Li1EffLNS1K_9ScaleType4KindE0ELNS_15FloatRoundStyleE2ESJ_EENS1_15EpilogueDefaultEEEEEvvEEEEvNT_6ParamsE:
[----:B------:R-:W0:Y:S01]  /*0000*/  LDC R1, c[0x0][0x28] ;  /* 0x00000a00ff017b82 */ /* 0x000e220000000800 */
[----:B------:R-:W1:Y:S01]  /*0010*/  S2R R18, SR_TID.X ;  /* 0x0000000000127919 */ /* 0x000e620000002100 */
[----:B------:R-:W-:Y:S01]  /*0020*/  ELECT P0, URZ, PT ;  /* 0x00000000003f782f */ /* 0x000fe20003800000 */
[----:B------:R-:W-:Y:S01]  /*0030*/  BSSY B0, `(.L_x_0) ;  /* 0x000000f000007945 */ /* 0x000fe20003800000 */
[--C-:B-1----:R-:W-:Y:S02]  /*0040*/  SHF.R.U32.HI R0, RZ, 0x5, R18.reuse ;  /* 0x00000005ff007819 */ /* 0x102fe40000011612 */
[----:B------:R-:W-:-:S03]  /*0050*/  SHF.R.U32.HI R22, RZ, 0x7, R18 ;  /* 0x00000007ff167819 */ /* 0x000fc60000011612 */
[----:B------:R-:W1:Y:S04]  /*0060*/  SHFL.IDX PT, R5, R0, RZ, 0x1f ;  /* 0x00001fff00057589 */ /* 0x000e6800000e0000 */
[----:B------:R2:W3:Y:S01]  /*0070*/  SHFL.IDX PT, R8, R22, RZ, 0x1f ;  /* 0x00001fff16087589 */ /* 0x0004e200000e0000 */
[----:B-1----:R-:W-:-:S13]  /*0080*/  ISETP.NE.OR P0, PT, R5, RZ, !P0 ;  /* 0x000000ff0500720c */ /* 0x002fda0004705670 */
[----:B0-23--:R-:W-:Y:S05]  /*0090*/  @P0 BRA `(.L_x_1) ;  /* 0x0000000000200947 */ /* 0x00dfea0003800000 */
[----:B------:R-:W-:Y:S02]  /*00a0*/  ULDC.64 UR4, c[0x0][0x198] ;  /* 0x0000660000047ab9 */ /* 0x000fe40000000a00 */
[----:B------:R-:W-:Y:S02]  /*00b0*/  UIADD3 UR6, UP0, UR4, 0xf0, URZ ;  /* 0x000000f004067890 */ /* 0x000fe4000ff1e03f */
[----:B------:R-:W-:Y:S02]  /*00c0*/  UIADD3 UR4, UP1, UR4, 0x1f0, URZ ;  /* 0x000001f004047890 */ /* 0x000fe4000ff3e03f */
[----:B------:R-:W-:Y:S02]  /*00d0*/  UIADD3.X UR7, URZ, UR5, URZ, UP0, !UPT ;  /* 0x000000053f077290 */ /* 0x000fe400087fe43f */
[----:B------:R-:W-:-:S07]  /*00e0*/  UIADD3.X UR5, URZ, UR5, URZ, UP1, !UPT ;  /* 0x000000053f057290 */ /* 0x000fce0008ffe43f */
[----:B------:R0:W-:Y:S02]  /*00f0*/  UTMACCTL.PF [UR6] ;  /* 0x00000000060079b9 */ /* 0x0001e40008040000 */
[----:B------:R0:W-:Y:S02]  /*0100*/  UTMACCTL.PF [UR4] ;  /* 0x00000000040079b9 */ /* 0x0001e40008040000 */
[----:B0-----:R-:W-:Y:S01]  /*0110*/  NOP ;  /* 0x0000000000007918 */ /* 0x001fe20000000000 */
.L_x_1:
[----:B------:R-:W-:Y:S05]  /*0120*/  BSYNC B0 ;  /* 0x0000000000007941 */ /* 0x000fea0003800000 */
.L_x_0:
[----:B------:R-:W0:Y:S02]  /*0130*/  SHFL.IDX PT, R2, R0, RZ, 0x1f ;  /* 0x00001fff00027589 */ /* 0x000e2400000e0000 */
[----:B0-----:R-:W-:-:S13]  /*0140*/  ISETP.NE.AND P0, PT, R2, RZ, PT ;  /* 0x000000ff0200720c */ /* 0x001fda0003f05270 */
[----:B------:R-:W-:Y:S05]  /*0150*/  @P0 BRA `(.L_x_2) ;  /* 0x0000000000600947 */ /* 0x000fea0003800000 */
[----:B------:R-:W0:Y:S01]  /*0160*/  S2UR UR8, SR_CgaCtaId ;  /* 0x00000000000879c3 */ /* 0x000e220000008800 */
[----:B------:R-:W-:Y:S01]  /*0170*/  UMOV UR4, 0x400 ;  /* 0x0000040000047882 */ /* 0x000fe20000000000 */
[----:B------:R-:W-:Y:S01]  /*0180*/  UMOV UR5, 0x1 ;  /* 0x0000000100057882 */ /* 0x000fe20000000000 */
[----:B------:R-:W-:Y:S01]  /*0190*/  UMOV UR6, 0x100 ;  /* 0x0000010000067882 */ /* 0x000fe20000000000 */
[----:B------:R-:W-:Y:S01]  /*01a0*/  ELECT P0, URZ, PT ;  /* 0x00000000003f782f */ /* 0x000fe20003800000 */
[----:B------:R-:W-:-:S04]  /*01b0*/  UIADD3 UR6, -UR6, 0x100000, URZ ;  /* 0x0010000006067890 */ /* 0x000fc8000fffe13f */
[----:B------:R-:W-:Y:S02]  /*01c0*/  USHF.L.U32 UR7, UR6, 0xb, URZ ;  /* 0x0000000b06077899 */ /* 0x000fe4000800063f */
[----:B------:R-:W-:Y:S02]  /*01d0*/  USHF.L.U32 UR6, UR6, 0x1, URZ ;  /* 0x0000000106067899 */ /* 0x000fe4000800063f */
[----:B0-----:R-:W-:Y:S02]  /*01e0*/  ULEA UR8, UR8, UR4, 0x18 ;  /* 0x0000000408087291 */ /* 0x001fe4000f8ec03f */
[----:B------:R-:W-:-:S04]  /*01f0*/  UIADD3 UR4, -UR5, 0x100000, URZ ;  /* 0x0010000005047890 */ /* 0x000fc8000fffe13f */
[----:B------:R-:W-:Y:S02]  /*0200*/  USHF.L.U32 UR5, UR4, 0xb, URZ ;  /* 0x0000000b04057899 */ /* 0x000fe4000800063f */
[----:B------:R-:W-:Y:S01]  /*0210*/  USHF.L.U32 UR4, UR4, 0x1, URZ ;  /* 0x0000000104047899 */ /* 0x000fe2000800063f */
[----:B------:R-:W0:Y:S11]  /*0220*/  FENCE.VIEW.ASYNC.S ;  /* 0x00000000000073c6 */ /* 0x000e360000000000 */
[----:B0-----:R0:W1:Y:S01]  /*0230*/  SYNCS.EXCH.64 URZ, [UR8], UR4 ;  /* 0x00000004083f75b2 */ /* 0x0010620008000100 */
[----:B------:R0:W2:Y:S01]  /*0240*/  SYNCS.EXCH.64 URZ, [UR8+0x28], UR6 ;  /* 0x00002806083f75b2 */ /* 0x0000a20008000100 */
[----:B------:R0:W3:Y:S01]  /*0250*/  SYNCS.EXCH.64 URZ, [UR8+0x8], UR4 ;  /* 0x00000804083f75b2 */ /* 0x0000e20008000100 */
[----:B------:R0:W4:Y:S01]  /*0260*/  SYNCS.EXCH.64 URZ, [UR8+0x30], UR6 ;  /* 0x00003006083f75b2 */ /* 0x0001220008000100 */
[----:B------:R0:W0:Y:S01]  /*0270*/  SYNCS.EXCH.64 URZ, [UR8+0x10], UR4 ;  /* 0x00001004083f75b2 */ /* 0x0000220008000100 */
[----:B------:R0:W0:Y:S01]  /*0280*/  SYNCS.EXCH.64 URZ, [UR8+0x38], UR6 ;  /* 0x00003806083f75b2 */ /* 0x0000220008000100 */
[----:B------:R0:W0:Y:S01]  /*0290*/  SYNCS.EXCH.64 URZ, [UR8+0x18], UR4 ;  /* 0x00001804083f75b2 */ /* 0x0000220008000100 */
[----:B------:R0:W0:Y:S01]  /*02a0*/  SYNCS.EXCH.64 URZ, [UR8+0x40], UR6 ;  /* 0x00004006083f75b2 */ /* 0x0000220008000100 */
[----:B------:R0:W0:Y:S01]  /*02b0*/  SYNCS.EXCH.64 URZ, [UR8+0x20], UR4 ;  /* 0x00002004083f75b2 */ /* 0x0000220008000100 */
[----:B------:R0:W0:Y:S01]  /*02c0*/  SYNCS.EXCH.64 URZ, [UR8+0x48], UR6 ;  /* 0x00004806083f75b2 */ /* 0x0000220008000100 */
[----:B------:R-:W-:Y:S01]  /*02d0*/  NOP ;  /* 0x0000000000007918 */ /* 0x000fe20000000000 */
.L_x_2:
[----:B------:R-:W5:Y:S01]  /*02e0*/  SHFL.IDX PT, R0, R0, RZ, 0x1f ;  /* 0x00001fff00007589 */ /* 0x000f6200000e0000 */
[----:B------:R-:W1:Y:S01]  /*02f0*/  LDC R2, c[0x0][0x65c] ;  /* 0x00019700ff027b82 */ /* 0x000e620000000800 */
[----:B------:R-:W-:Y:S02]  /*0300*/  ELECT P0, URZ, PT ;  /* 0x00000000003f782f */ /* 0x000fe40003800000 */
[----:B------:R-:W-:Y:S01]  /*0310*/  LOP3.LUT R6, R6, 0xfffff7ff, RZ, 0xc0, !PT ;  /* 0xfffff7ff06067812 */ /* 0x000fe200078ec0ff */
[----:B------:R-:W2:Y:S01]  /*0320*/  S2R R3, SR_CTAID.Y ;  /* 0x0000000000037919 */ /* 0x000ea20000002600 */
[----:B0-----:R-:W-:Y:S01]  /*0330*/  UMOV UR4, 0x20 ;  /* 0x0000002000047882 */ /* 0x001fe20000000000 */
[----:B------:R-:W-:Y:S01]  /*0340*/  ISETP.NE.AND P2, PT, R8, RZ, PT ;  /* 0x000000ff0800720c */ /* 0x000fe20003f45270 */
[----:B------:R-:W-:Y:S01]  /*0350*/  NOP ;  /* 0x0000000000007918 */ /* 0x000fe20000000000 */
[----:B------:R-:W0:Y:S01]  /*0360*/  S2R R4, SR_CTAID.X ;  /* 0x0000000000047919 */ /* 0x000e220000002500 */
[----:B------:R-:W-:Y:S01]  /*0370*/  NOP ;  /* 0x0000000000007918 */ /* 0x000fe20000000000 */
[----:B-----5:R-:W-:-:S02]  /*0380*/  ISETP.NE.OR P0, PT, R0, RZ, !P0 ;  /* 0x000000ff0000720c */ /* 0x020fc40004705670 */
[----:B-1----:R-:W-:-:S11]  /*0390*/  ISETP.NE.AND P3, PT, R2, 0x1, PT ;  /* 0x000000010200780c */ /* 0x002fd60003f65270 */
[----:B------:R-:W-:Y:S01]  /*03a0*/  VOTEU.ALL UP0, P0 ;  /* 0x00000000003f7886 */ /* 0x000fe20000000000 */
[----:B------:R-:W-:Y:S01]  /*03b0*/  VOTEU.ALL UP1, P0 ;  /* 0x00000000003f7886 */ /* 0x000fe20000020000 */
[----:B------:R-:W-:Y:S01]  /*03c0*/  @P3 LOP3.LUT R6, R6, 0x800, RZ, 0xfc, !PT ;  /* 0x0000080006063812 */ /* 0x000fe200078efcff */
[----:B------:R-:W0:Y:S01]  /*03d0*/  @P3 LDC R17, c[0x0][0x10] ;  /* 0x00000400ff113b82 */ /* 0x000e220000000800 */
[----:B------:R-:W-:Y:S01]  /*03e0*/  SHF.R.S32.HI R6, RZ, 0x1f, R5 ;  /* 0x0000001fff067819 */ /* 0x000fe20000011405 */
[----:B------:R-:W-:Y:S01]  /*03f0*/  @!UP0 UMOV UR6, 0x400 ;  /* 0x0000040000068882 */ /* 0x000fe20000000000 */
[----:B------:R-:W-:-:S04]  /*0400*/  @!UP0 UIADD3 UR4, -UR4, 0x100000, URZ ;  /* 0x0010000004048890 */ /* 0x000fc8000fffe13f */
[----:B------:R-:W-:Y:S02]  /*0410*/  @!UP0 USHF.L.U32 UR5, UR4, 0xb, URZ ;  /* 0x0000000b04058899 */ /* 0x000fe4000800063f */
[----:B------:R-:W-:Y:S01]  /*0420*/  @!UP0 USHF.L.U32 UR4, UR4, 0x1, URZ ;  /* 0x0000000104048899 */ /* 0x000fe2000800063f */
[----:B------:R-:W-:Y:S01]  /*0430*/  @P3 IMAD.MOV.U32 R7, RZ, RZ, RZ ;  /* 0x000000ffff073224 */ /* 0x000fe200078e00ff */
[----:B------:R-:W-:Y:S01]  /*0440*/  LEA.HI R6, R6, R5, RZ, 0x2 ;  /* 0x0000000506067211 */ /* 0x000fe200078f10ff */
[----:B------:R-:W-:Y:S01]  /*0450*/  @P3 IMAD.MOV.U32 R11, RZ, RZ, RZ ;  /* 0x000000ffff0b3224 */ /* 0x000fe200078e00ff */
[----:B------:R-:W1:Y:S02]  /*0460*/  @!UP0 S2UR UR7, SR_CgaCtaId ;  /* 0x00000000000789c3 */ /* 0x000e640000008800 */
[----:B------:R-:W-:Y:S01]  /*0470*/  LOP3.LUT R0, R6, 0xfffffffc, RZ, 0xc0, !PT ;  /* 0xfffffffc06007812 */ /* 0x000fe200078ec0ff */
[----:B--2---:R-:W-:-:S04]  /*0480*/  @P3 IMAD.MOV.U32 R6, RZ, RZ, R3 ;  /* 0x000000ffff063224 */ /* 0x004fc800078e0003 */
[----:B------:R-:W-:Y:S01]  /*0490*/  IMAD.IADD R0, R5, 0x1, -R0 ;  /* 0x0000000105007824 */ /* 0x000fe200078e0a00 */
[----:B------:R-:W2:Y:S01]  /*04a0*/  @!P3 LDC R9, c[0x0][0xc] ;  /* 0x00000300ff09bb82 */ /* 0x000ea20000000800 */
[----:B------:R-:W-:Y:S02]  /*04b0*/  IMAD.MOV.U32 R5, RZ, RZ, RZ ;  /* 0x000000ffff057224 */ /* 0x000fe400078e00ff */
[----:B0-----:R-:W-:-:S04]  /*04c0*/  @P3 IMAD.WIDE.U32 R16, R4, R17, R6 ;  /* 0x0000001104103225 */ /* 0x001fc800078e0006 */
[----:B------:R-:W-:Y:S01]  /*04d0*/  @P3 IMAD.IADD R17, R17, 0x1, R11 ;  /* 0x0000000111113824 */ /* 0x000fe200078e020b */
[----:B-1----:R-:W-:Y:S01]  /*04e0*/  @!UP0 ULEA UR6, UR7, UR6, 0x18 ;  /* 0x0000000607068291 */ /* 0x002fe2000f8ec03f */
[----:B------:R-:W-:Y:S01]  /*04f0*/  VOTEU.ALL UP0, P0 ;  /* 0x00000000003f7886 */ /* 0x000fe20000000000 */
[----:B------:R-:W-:-:S04]  /*0500*/  ISETP.NE.AND P0, PT, R0, 0x3, PT ;  /* 0x000000030000780c */ /* 0x000fc80003f05270 */
[----:B------:R-:W-:Y:S01]  /*0510*/  ISETP.EQ.OR P0, PT, R0, RZ, !P0 ;  /* 0x000000ff0000720c */ /* 0x000fe20004702670 */
[----:B--2---:R-:W-:-:S03]  /*0520*/  @!P3 IMAD.WIDE.U32 R6, R9, R3, R4 ;  /* 0x000000030906b225 */ /* 0x004fc600078e0004 */
[C---:B------:R-:W-:Y:S01]  /*0530*/  ISETP.EQ.AND P0, PT, R8.reuse, RZ, P0 ;  /* 0x000000ff0800720c */ /* 0x040fe20000702270 */
[----:B------:R-:W-:Y:S01]  /*0540*/  VIADD R8, R8, 0xffffffff ;  /* 0xffffffff08087836 */ /* 0x000fe20000000000 */
[----:B------:R-:W0:Y:S02]  /*0550*/  FENCE.VIEW.ASYNC.S ;  /* 0x00000000000073c6 */ /* 0x000e240000000000 */
[----:B0-----:R0:W3:Y:S01]  /*0560*/  @!UP0 SYNCS.EXCH.64 URZ, [UR6+0x60], UR4 ;  /* 0x00006004063f85b2 */ /* 0x0010e20008000100 */
[----:B------:R-:W-:Y:S01]  /*0570*/  @!P3 IMAD.MOV.U32 R16, RZ, RZ, R6 ;  /* 0x000000ffff10b224 */ /* 0x000fe200078e0006 */
[----:B------:R-:W-:Y:S01]  /*0580*/  SEL R19, RZ, 0x1, !P0 ;  /* 0x00000001ff137807 */ /* 0x000fe20004000000 */
[----:B------:R-:W-:Y:S01]  /*0590*/  @!P3 IMAD.MOV.U32 R17, RZ, RZ, R7 ;  /* 0x000000ffff11b224 */ /* 0x000fe200078e0007 */
[----:B------:R-:W-:-:S04]  /*05a0*/  ISETP.GE.U32.AND P1, PT, R8, 0x2, PT ;  /* 0x000000020800780c */ /* 0x000fc80003f26070 */
[----:B------:R-:W-:Y:S01]  /*05b0*/  SEL R19, R19, 0x2, P1 ;  /* 0x0000000213137807 */ /* 0x000fe20000800000 */
[----:B------:R0:W3:Y:S01]  /*05c0*/  @!UP1 SYNCS.EXCH.64 URZ, [UR6+0x68], UR4 ;  /* 0x00006804063f95b2 */ /* 0x0000e20008000100 */
[----:B------:R-:W-:Y:S01]  /*05d0*/  NOP ;  /* 0x0000000000007918 */ /* 0x000fe20000000000 */
[----:B---34-:R-:W-:Y:S06]  /*05e0*/  BAR.SYNC.DEFER_BLOCKING 0x0 ;  /* 0x0000000000007b1d */ /* 0x018fec0000010000 */
[----:B------:R-:W-:Y:S05]  /*05f0*/  @!P2 BRA `(.L_x_3) ;  /* 0x00000068006ca947 */ /* 0x000fea0003800000 */
[----:B------:R-:W-:-:S13]  /*0600*/  ISETP.GT.U32.AND P0, PT, R8, 0x1, PT ;  /* 0x000000010800780c */ /* 0x000fda0003f04070 */
[----:B0-----:R-:W-:Y:S05]  /*0610*/  @P0 EXIT ;  /* 0x000000000000094d */ /* 0x001fea0003800000 */
[----:B------:R-:W-:Y:S01]  /*0620*/  ULDC.64 UR4, c[0x0][0x650] ;  /* 0x0001940000047ab9 */ /* 0x000fe20000000a00 */
[----:B------:R-:W-:Y:S01]  /*0630*/  PRMT R0, RZ, 0x7610, R0 ;  /* 0x00007610ff007816 */ /* 0x000fe20000000000 */
[----:B------:R-:W-:Y:S01]  /*0640*/  IMAD.MOV.U32 R100, RZ, RZ, -0x1 ;  /* 0xffffffffff647424 */ /* 0x000fe200078e00ff */
[----:B------:R-:W-:Y:S01]  /*0650*/  ISETP.GE.U32.AND P0, PT, R16, UR4, PT ;  /* 0x0000000410007c0c */ /* 0x000fe2000bf06070 */
[----:B------:R-:W-:Y:S02]  /*0660*/  IMAD.MOV.U32 R90, RZ, RZ, -0x1 ;  /* 0xffffffffff5a7424 */ /* 0x000fe400078e00ff */
[----:B------:R-:W-:Y:S01]  /*0670*/  IMAD.MOV.U32 R23, RZ, RZ, -0x1 ;  /* 0xffffffffff177424 */ /* 0x000fe200078e00ff */
[----:B------:R-:W-:-:S13]  /*0680*/  ISETP.GE.U32.AND.EX P0, PT, R17, UR5, PT, P0 ;  /* 0x0000000511007c0c */ /* 0x000fda000bf06100 */
[----:B------:R-:W-:Y:S05]  /*0690*/  @P0 BRA `(.L_x_4) ;  /* 0x0000000400540947 */ /* 0x000fea0003800000 */
[----:B------:R-:W0:Y:S01]  /*06a0*/  LDC.64 R14, c[0x0][0x628] ;  /* 0x00018a00ff0e7b82 */ /* 0x000e220000000a00 */
[----:B------:R-:W-:Y:S02]  /*06b0*/  IMAD.MOV.U32 R6, RZ, RZ, R16 ;  /* 0x000000ffff067224 */ /* 0x000fe400078e0010 */
[----:B------:R-:W-:-:S05]  /*06c0*/  IMAD.MOV.U32 R7, RZ, RZ, R17 ;  /* 0x000000ffff077224 */ /* 0x000fca00078e0011 */
[----:B------:R-:W1:Y:S08]  /*06d0*/  LDC R0, c[0x0][0x630] ;  /* 0x00018c00ff007b82 */ /* 0x000e700000000800 */
[----:B------:R-:W2:Y:S01]  /*06e0*/  LDC.64 R20, c[0x0][0x620] ;  /* 0x00018800ff147b82 */ /* 0x000ea20000000a00 */
[----:B0-----:R-:W-:-:S04]  /*06f0*/  ISETP.NE.U32.AND P0, PT, R14, RZ, PT ;  /* 0x000000ff0e00720c */ /* 0x001fc80003f05070 */
[----:B------:R-:W-:-:S13]  /*0700*/  ISETP.NE.AND.EX P0, PT, R15, RZ, PT, P0 ;  /* 0x000000ff0f00720c */ /* 0x000fda0003f05300 */
[----:B-12---:R-:W-:Y:S05]  /*0710*/  @!P0 BRA `(.L_x_5) ;  /* 0x0000000000288947 */ /* 0x006fea0003800000 */
[----:B------:R-:W0:Y:S02]  /*0720*/  LDC R11, c[0x0][0x634] ;  /* 0x00018d00ff0b7b82 */ /* 0x000e240000000800 */
[----:B0-----:R-:W-:-:S05]  /*0730*/  IADD3 R11, P0, R16, R11, RZ ;  /* 0x0000000b100b7210 */ /* 0x001fca0007f1e0ff */
[----:B------:R-:W-:-:S04]  /*0740*/  IMAD.X R13, RZ, RZ, R17, P0 ;  /* 0x000000ffff0d7224 */ /* 0x000fc800000e0611 */
[----:B------:R-:W-:-:S04]  /*0750*/  IMAD.WIDE.U32 R6, R13, R14, RZ ;  /* 0x0000000e0d067225 */ /* 0x000fc800078e00ff */
[----:B------:R-:W-:-:S04]  /*0760*/  IMAD.WIDE.U32 R8, P0, R11, R15, R6 ;  /* 0x0000000f0b087225 */ /* 0x000fc80007800006 */
[----:B------:R-:W-:-:S04]  /*0770*/  IMAD.WIDE.U32 R6, R11, R14, RZ ;  /* 0x0000000e0b067225 */ /* 0x000fc800078e00ff */
[----:B------:R-:W-:Y:S01]  /*0780*/  IMAD.X R11, RZ, RZ, RZ, P0 ;  /* 0x000000ffff0b7224 */ /* 0x000fe200000e06ff */
[----:B------:R-:W-:Y:S01]  /*0790*/  IADD3 RZ, P0, R7, R8, RZ ;  /* 0x0000000807ff7210 */ /* 0x000fe20007f1e0ff */
[----:B------:R-:W-:-:S04]  /*07a0*/  IMAD.MOV.U32 R10, RZ, RZ, R9 ;  /* 0x000000ffff0a7224 */ /* 0x000fc800078e0009 */
[----:B------:R-:W-:-:S08]  /*07b0*/  IMAD.WIDE.U32.X R6, R13, R15, R10, P0 ;  /* 0x0000000f0d067225 */ /* 0x000fd000000e040a */
.L_x_5:
[-CC-:B------:R-:W-:Y:S01]  /*07c0*/  SHF.R.U64 R23, R6, R0.reuse, R7.reuse ;  /* 0x0000000006177219 */ /* 0x180fe20000001207 */
[----:B------:R-:W0:Y:S01]  /*07d0*/  LDC R10, c[0x0][0x618] ;  /* 0x00018600ff0a7b82 */ /* 0x000e220000000800 */
[----:B------:R-:W-:Y:S01]  /*07e0*/  SHF.R.U32.HI R5, RZ, R0, R7 ;  /* 0x00000000ff057219 */ /* 0x000fe20000011607 */
[----:B------:R-:W-:Y:S01]  /*07f0*/  ULDC UR4, c[0x0][0x150] ;  /* 0x0000540000047ab9 */ /* 0x000fe20000000800 */
[----:B------:R-:W-:Y:S02]  /*0800*/  IADD3 R9, P0, RZ, -R23, RZ ;  /* 0x80000017ff097210 */ /* 0x000fe40007f1e0ff */
[----:B------:R-:W-:-:S03]  /*0810*/  I2FP.F32.U32 R0, R4 ;  /* 0x0000000400007245 */ /* 0x000fc60000201000 */
[----:B------:R-:W1:Y:S01]  /*0820*/  LDC.64 R28, c[0x0][0x640] ;  /* 0x00019000ff1c7b82 */ /* 0x000e620000000a00 */
[----:B------:R-:W-:Y:S02]  /*0830*/  IMAD.X R11, RZ, RZ, ~R5, P0 ;  /* 0x000000ffff0b7224 */ /* 0x000fe400000e0e05 */
[----:B------:R-:W-:Y:S01]  /*0840*/  FMUL R0, R0, UR4 ;  /* 0x0000000400007c20 */ /* 0x000fe20008400000 */
[----:B------:R-:W-:Y:S01]  /*0850*/  IMAD.WIDE.U32 R6, R9, R20, R16 ;  /* 0x0000001409067225 */ /* 0x000fe200078e0010 */
[----:B------:R-:W-:-:S03]  /*0860*/  ULDC UR4, c[0x0][0x154] ;  /* 0x0000550000047ab9 */ /* 0x000fc60000000800 */
[----:B------:R-:W-:Y:S01]  /*0870*/  IMAD R8, R11, R20, RZ ;  /* 0x000000140b087224 */ /* 0x000fe200078e02ff */
[----:B------:R-:W2:Y:S01]  /*0880*/  LDC R5, c[0x0][0x144] ;  /* 0x00005100ff057b82 */ /* 0x000ea20000000800 */
[----:B------:R-:W3:Y:S02]  /*0890*/  F2I.U32.TRUNC.NTZ R0, R0 ;  /* 0x0000000000007305 */ /* 0x000ee4000020f000 */
[----:B------:R-:W-:-:S04]  /*08a0*/  IMAD R9, R9, R21, R8 ;  /* 0x0000001509097224 */ /* 0x000fc800078e0208 */
[----:B------:R-:W-:Y:S01]  /*08b0*/  IMAD.IADD R7, R7, 0x1, R9 ;  /* 0x0000000107077824 */ /* 0x000fe200078e0209 */
[----:B------:R-:W4:Y:S01]  /*08c0*/  LDC R12, c[0x0][0x608] ;  /* 0x00018200ff0c7b82 */ /* 0x000f220000000800 */
[----:B------:R-:W-:-:S03]  /*08d0*/  IMAD.MOV.U32 R9, RZ, RZ, -0x1 ;  /* 0xffffffffff097424 */ /* 0x000fc600078e00ff */
[-CC-:B0-----:R-:W-:Y:S02]  /*08e0*/  SHF.R.U64 R20, R6, R10.reuse, R7.reuse ;  /* 0x0000000a06147219 */ /* 0x181fe40000001207 */
[----:B------:R-:W-:Y:S02]  /*08f0*/  I2FP.F32.U32 R6, R3 ;  /* 0x0000000300067245 */ /* 0x000fe40000201000 */
[----:B------:R-:W0:Y:S01]  /*0900*/  LDC R26, c[0x0][0x658] ;  /* 0x00019600ff1a7b82 */ /* 0x000e220000000800 */
[----:B-1----:R-:W-:Y:S01]  /*0910*/  ISETP.NE.U32.AND P0, PT, R28, RZ, PT ;  /* 0x000000ff1c00720c */ /* 0x002fe20003f05070 */
[----:B---3--:R-:W-:Y:S01]  /*0920*/  IMAD.MOV R8, RZ, RZ, -R0 ;  /* 0x000000ffff087224 */ /* 0x008fe200078e0a00 */
[----:B------:R-:W-:Y:S01]  /*0930*/  SHF.R.U32.HI R7, RZ, R10, R7 ;  /* 0x0000000aff077219 */ /* 0x000fe20000011607 */
[----:B------:R-:W-:Y:S01]  /*0940*/  FMUL R6, R6, UR4 ;  /* 0x0000000406067c20 */ /* 0x000fe20008400000 */
[----:B------:R-:W-:-:S03]  /*0950*/  ISETP.NE.AND.EX P0, PT, R29, RZ, PT, P0 ;  /* 0x000000ff1d00720c */ /* 0x000fc60003f05300 */
[----:B------:R-:W1:Y:S01]  /*0960*/  LDC R14, c[0x0][0x148] ;  /* 0x00005200ff0e7b82 */ /* 0x000e620000000800 */
[----:B--2---:R-:W-:-:S07]  /*0970*/  IMAD R0, R5, R8, R4 ;  /* 0x0000000805007224 */ /* 0x004fce00078e0204 */
[----:B------:R-:W2:Y:S01]  /*0980*/  LDC R24, c[0x0][0x600] ;  /* 0x00018000ff187b82 */ /* 0x000ea20000000800 */
[-CC-:B----4-:R-:W-:Y:S02]  /*0990*/  SHF.R.U64 R30, R20, R12.reuse, R7.reuse ;  /* 0x0000000c141e7219 */ /* 0x190fe40000001207 */
[----:B------:R-:W-:Y:S01]  /*09a0*/  SHF.R.U32.HI R5, RZ, R12, R7 ;  /* 0x0000000cff057219 */ /* 0x000fe20000011607 */
[----:B------:R-:W-:Y:S01]  /*09b0*/  IMAD.MOV.U32 R7, RZ, RZ, 0x1 ;  /* 0x00000001ff077424 */ /* 0x000fe200078e00ff */
[----:B------:R3:W4:Y:S03]  /*09c0*/  F2I.U32.TRUNC.NTZ R12, R6 ;  /* 0x00000006000c7305 */ /* 0x000726000020f000 */
[----:B------:R-:W1:Y:S01]  /*09d0*/  LDC R15, c[0x0][0x648] ;  /* 0x00019200ff0f7b82 */ /* 0x000e620000000800 */
[-C--:B0-----:R-:W-:Y:S02]  /*09e0*/  SHF.L.U32 R4, R9, R26.reuse, RZ ;  /* 0x0000001a09047219 */ /* 0x081fe400000006ff */
[----:B------:R-:W-:-:S02]  /*09f0*/  SHF.R.U64 R32, R30, R26, R5 ;  /* 0x0000001a1e207219 */ /* 0x000fc40000001205 */
[----:B------:R-:W-:Y:S02]  /*0a00*/  LOP3.LUT R11, RZ, R4, RZ, 0x33, !PT ;  /* 0x00000004ff0b7212 */ /* 0x000fe400078e33ff */
[-C--:B------:R-:W-:Y:S01]  /*0a10*/  SHF.R.U32.HI R5, RZ, R26.reuse, R5 ;  /* 0x0000001aff057219 */ /* 0x080fe20000011605 */
[----:B------:R-:W0:Y:S01]  /*0a20*/  LDC R21, c[0x0][0x638] ;  /* 0x00018e00ff157b82 */ /* 0x000e220000000800 */
[----:B------:R-:W-:Y:S01]  /*0a30*/  SHF.L.U32 R10, R7, R26, RZ ;  /* 0x0000001a070a7219 */ /* 0x000fe200000006ff */
[----:B------:R-:W-:-:S06]  /*0a40*/  IMAD.MOV.U32 R4, RZ, RZ, R32 ;  /* 0x000000ffff047224 */ /* 0x000fcc00078e0020 */
[----:B------:R-:W0:Y:S01]  /*0a50*/  LDC R100, c[0x0][0x610] ;  /* 0x00018400ff647b82 */ /* 0x000e220000000800 */
[----:B---34-:R-:W-:Y:S05]  /*0a60*/  @!P0 BRA `(.L_x_6) ;  /* 0x0000000000288947 */ /* 0x018fea0003800000 */
[----:B------:R-:W3:Y:S02]  /*0a70*/  LDC R9, c[0x0][0x64c] ;  /* 0x00019300ff097b82 */ /* 0x000ee40000000800 */
[----:B---3--:R-:W-:-:S05]  /*0a80*/  IADD3 R9, P0, R32, R9, RZ ;  /* 0x0000000920097210 */ /* 0x008fca0007f1e0ff */
        /* <DEDUP_REMOVED lines=8> */
.L_x_6:
[----:B-1----:R-:W-:Y:S01]  /*0b10*/  SHF.R.U64 R4, R4, R15, R5 ;  /* 0x0000000f04047219 */ /* 0x002fe20000001205 */
[----:B--2---:R-:W-:Y:S01]  /*0b20*/  VIADD R5, R24, 0xffffffff ;  /* 0xffffffff18057836 */ /* 0x004fe20000000000 */
[----:B------:R-:W-:Y:S01]  /*0b30*/  LOP3.LUT R11, R30, R11, RZ, 0xc0, !PT ;  /* 0x0000000b1e0b7212 */ /* 0x000fe200078ec0ff */
[----:B------:R-:W-:Y:S02]  /*0b40*/  IMAD.MOV R12, RZ, RZ, -R12 ;  /* 0x000000ffff0c7224 */ /* 0x000fe400078e0a0c */
[----:B------:R-:W-:Y:S01]  /*0b50*/  IMAD.MOV R6, RZ, RZ, -R4 ;  /* 0x000000ffff067224 */ /* 0x000fe200078e0a04 */
[----:B------:R-:W-:Y:S01]  /*0b60*/  LOP3.LUT R5, R20, R5, RZ, 0xc0, !PT ;  /* 0x0000000514057212 */ /* 0x000fe200078ec0ff */
[----:B------:R-:W-:Y:S02]  /*0b70*/  @P3 IMAD R0, R14, R12, R3 ;  /* 0x0000000c0e003224 */ /* 0x000fe400078e0203 */
[----:B------:R-:W-:Y:S02]  /*0b80*/  IMAD R11, R10, R4, R11 ;  /* 0x000000040a0b7224 */ /* 0x000fe400078e020b */
[----:B0-----:R-:W-:-:S02]  /*0b90*/  IMAD R3, R6, R21, R32 ;  /* 0x0000001506037224 */ /* 0x001fc400078e0220 */
[----:B------:R-:W-:Y:S02]  /*0ba0*/  IMAD R100, R11, R100, R0 ;  /* 0x000000640b647224 */ /* 0x000fe400078e0200 */
[----:B------:R-:W-:Y:S02]  /*0bb0*/  IMAD R3, R3, R24, R5 ;  /* 0x0000001803037224 */ /* 0x000fe400078e0205 */
[----:B------:R-:W-:-:S03]  /*0bc0*/  IMAD.MOV.U32 R0, RZ, RZ, 0x1 ;  /* 0x00000001ff007424 */ /* 0x000fc600078e00ff */
[----:B------:R-:W-:Y:S02]  /*0bd0*/  SEL R90, R3, R100, !P3 ;  /* 0x00000064035a7207 */ /* 0x000fe40005800000 */
[----:B------:R-:W-:-:S07]  /*0be0*/  SEL R100, R100, R3, !P3 ;  /* 0x0000000364647207 */ /* 0x000fce0005800000 */
.L_x_4:
[----:B------:R-:W-:-:S08]  /*0bf0*/  NOP ;  /* 0x0000000000007918 */ /* 0x000fd00000000000 */
[----:B------:R-:W0:Y:S02]  /*0c00*/  USETMAXREG.TRY_ALLOC.CTAPOOL UP0, 0xe8 ;  /* 0x000000e8000079c8 */ /* 0x000e240008000600 */
[----:B0-----:R-:W-:-:S13]  /*0c10*/  PLOP3.LUT P0, PT, PT, PT, UP0, 0x80, 0x0 ;  /* 0x000000000000781c */ /* 0x001fda0003f0f008 */
[----:B------:R-:W-:Y:S05]  /*0c20*/  @!P0 BRA `(.L_x_4) ;  /* 0xfffffffc00f08947 */ /* 0x000fea000383ffff */
[----:B------:R-:W-:Y:S01]  /*0c30*/  ULDC.64 UR4, c[0x0][0x598] ;  /* 0x0001660000047ab9 */ /* 0x000fe20000000a00 */
[----:B------:R-:W-:Y:S01]  /*0c40*/  ULDC.64 UR36, c[0x0][0x208] ;  /* 0x0000820000247ab9 */ /* 0x000fe20000000a00 */
[----:B------:R-:W-:-:S04]  /*0c50*/  ISETP.NE.U32.AND P0, PT, RZ, UR4, PT ;  /* 0x00000004ff007c0c */ /* 0x000fc8000bf05070 */
[----:B------:R-:W-:-:S13]  /*0c60*/  ISETP.NE.AND.EX P0, PT, RZ, UR5, PT, P0 ;  /* 0x00000005ff007c0c */ /* 0x000fda000bf05300 */
[----:B------:R-:W-:Y:S05]  /*0c70*/  @!P0 BRA `(.L_x_7) ;  /* 0x00000000001c8947 */ /* 0x000fea0003800000 */
[----:B------:R-:W0:Y:S02]  /*0c80*/  LDC.64 R4, c[0x0][0x598] ;  /* 0x00016600ff047b82 */ /* 0x000e240000000a00 */
[----:B0-----:R-:W2:Y:S02]  /*0c90*/  LDG.E.64 R4, desc[UR36][R4.64] ;  /* 0x0000002404047981 */ /* 0x001ea4000c1e1b00 */
[----:B--2---:R-:W-:-:S04]  /*0ca0*/  ISETP.NE.U32.AND P0, PT, R4, RZ, PT ;  /* 0x000000ff0400720c */ /* 0x004fc80003f05070 */
[----:B------:R-:W-:-:S13]  /*0cb0*/  ISETP.NE.AND.EX P0, PT, R5, RZ, PT, P0 ;  /* 0x000000ff0500720c */ /* 0x000fda0003f05300 */
[----:B------:R-:W-:Y:S05]  /*0cc0*/  @!P0 BRA `(.L_x_7) ;  /* 0x0000000000088947 */ /* 0x000fea0003800000 */
[----:B------:R0:W5:Y:S01]  /*0cd0*/  LD.E R88, desc[UR36][R4.64] ;  /* 0x0000002404587980 */ /* 0x000162000c101900 */
[----:B------:R-:W-:Y:S05]  /*0ce0*/  BRA `(.L_x_8) ;  /* 0x0000000000247947 */ /* 0x000fea0003800000 */
.L_x_7:
[----:B------:R-:W-:Y:S02]  /*0cf0*/  ULDC.64 UR4, c[0x0][0x588] ;  /* 0x0001620000047ab9 */ /* 0x000fe40000000a00 */
[----:B------:R-:W-:-:S04]  /*0d00*/  ISETP.NE.U32.AND P0, PT, RZ, UR4, PT ;  /* 0x00000004ff007c0c */ /* 0x000fc8000bf05070 */
[----:B------:R-:W-:-:S13]  /*0d10*/  ISETP.NE.AND.EX P0, PT, RZ, UR5, PT, P0 ;  /* 0x00000005ff007c0c */ /* 0x000fda000bf05300 */
[----:B------:R-:W-:Y:S05]  /*0d20*/  @!P0 BRA `(.L_x_9) ;  /* 0x00000000000c8947 */ /* 0x000fea0003800000 */
[----:B------:R-:W0:Y:S02]  /*0d30*/  LDC.64 R88, c[0x0][0x588] ;  /* 0x00016200ff587b82 */ /* 0x000e240000000a00 */
[----:B0-----:R1:W5:Y:S01]  /*0d40*/  LDG.E R88, desc[UR36][R88.64] ;  /* 0x0000002458587981 */ /* 0x001362000c1e1900 */
[----:B------:R-:W-:Y:S05]  /*0d50*/  BRA `(.L_x_8) ;  /* 0x0000000000087947 */ /* 0x000fea0003800000 */
.L_x_9:
[----:B------:R-:W-:Y:S02]  /*0d60*/  ULDC UR4, c[0x0][0x580] ;  /* 0x0001600000047ab9 */ /* 0x000fe40000000800 */
[----:B------:R-:W-:-:S07]  /*0d70*/  IMAD.U32 R88, RZ, RZ, UR4 ;  /* 0x00000004ff587e24 */ /* 0x000fce000f8e00ff */
.L_x_8:
[----:B------:R-:W-:Y:S02]  /*0d80*/  ULDC.64 UR4, c[0x0][0x5a0] ;  /* 0x0001680000047ab9 */ /* 0x000fe40000000a00 */
[----:B------:R-:W-:-:S04]  /*0d90*/  ISETP.NE.U32.AND P0, PT, RZ, UR4, PT ;  /* 0x00000004ff007c0c */ /* 0x000fc8000bf05070 */
[----:B------:R-:W-:-:S13]  /*0da0*/  ISETP.NE.AND.EX P0, PT, RZ, UR5, PT, P0 ;  /* 0x00000005ff007c0c */ /* 0x000fda000bf05300 */
[----:B------:R-:W-:Y:S05]  /*0db0*/  @!P0 BRA `(.L_x_10) ;  /* 0x00000000001c8947 */ /* 0x000fea0003800000 */
[----:B0-----:R-:W0:Y:S02]  /*0dc0*/  LDC.64 R4, c[0x0][0x5a0] ;  /* 0x00016800ff047b82 */ /* 0x001e240000000a00 */
[----:B0-----:R-:W2:Y:S02]  /*0dd0*/  LDG.E.64 R4, desc[UR36][R4.64] ;  /* 0x0000002404047981 */ /* 0x001ea4000c1e1b00 */
[----:B--2---:R-:W-:-:S04]  /*0de0*/  ISETP.NE.U32.AND P0, PT, R4, RZ, PT ;  /* 0x000000ff0400720c */ /* 0x004fc80003f05070 */
[----:B------:R-:W-:-:S13]  /*0df0*/  ISETP.NE.AND.EX P0, PT, R5, RZ, PT, P0 ;  /* 0x000000ff0500720c */ /* 0x000fda0003f05300 */
[----:B------:R-:W-:Y:S05]  /*0e00*/  @!P0 BRA `(.L_x_10) ;  /* 0x0000000000088947 */ /* 0x000fea0003800000 */
[----:B-1----:R0:W5:Y:S01]  /*0e10*/  LD.E R89, desc[UR36][R4.64] ;  /* 0x0000002404597980 */ /* 0x002162000c101900 */
[----:B------:R-:W-:Y:S05]  /*0e20*/  BRA `(.L_x_11) ;  /* 0x0000000000247947 */ /* 0x000fea0003800000 */
.L_x_10:
[----:B------:R-:W-:Y:S02]  /*0e30*/  ULDC.64 UR4, c[0x0][0x590] ;  /* 0x0001640000047ab9 */ /* 0x000fe40000000a00 */
[----:B------:R-:W-:-:S04]  /*0e40*/  ISETP.NE.U32.AND P0, PT, RZ, UR4, PT ;  /* 0x00000004ff007c0c */ /* 0x000fc8000bf05070 */
[----:B------:R-:W-:-:S13]  /*0e50*/  ISETP.NE.AND.EX P0, PT, RZ, UR5, PT, P0 ;  /* 0x00000005ff007c0c */ /* 0x000fda000bf05300 */
[----:B------:R-:W-:Y:S05]  /*0e60*/  @!P0 BRA `(.L_x_12) ;  /* 0x00000000000c8947 */ /* 0x000fea0003800000 */
[----:B0-----:R-:W1:Y:S02]  /*0e70*/  LDC.64 R4, c[0x0][0x590] ;  /* 0x00016400ff047b82 */ /* 0x001e640000000a00 */
[----:B-1----:R1:W5:Y:S01]  /*0e80*/  LDG.E R89, desc[UR36][R4.64] ;  /* 0x0000002404597981 */ /* 0x002362000c1e1900 */
[----:B------:R-:W-:Y:S05]  /*0e90*/  BRA `(.L_x_11) ;  /* 0x0000000000087947 */ /* 0x000fea0003800000 */
.L_x_12:
[----:B------:R-:W-:Y:S02]  /*0ea0*/  ULDC UR4, c[0x0][0x584] ;  /* 0x0001610000047ab9 */ /* 0x000fe40000000800 */
[----:B-1----:R-:W-:-:S07]  /*0eb0*/  IMAD.U32 R89, RZ, RZ, UR4 ;  /* 0x00000004ff597e24 */ /* 0x002fce000f8e00ff */
.L_x_11:
[----:B------:R-:W-:-:S13]  /*0ec0*/  LOP3.LUT P0, RZ, R0, 0xff, RZ, 0xc0, !PT ;  /* 0x000000ff00ff7812 */ /* 0x000fda000780c0ff */
[----:B------:R-:W-:Y:S05]  /*0ed0*/  @!P0 EXIT ;  /* 0x000000000000894d */ /* 0x000fea0003800000 */
[----:B------:R-:W-:Y:S01]  /*0ee0*/  ULDC UR4, c[0x0][0x28c] ;  /* 0x0000a30000047ab9 */ /* 0x000fe20000000800 */
[----:B------:R-:W-:Y:S01]  /*0ef0*/  LOP3.LUT R104, R19, 0x1, RZ, 0xfc, !PT ;  /* 0x0000000113687812 */ /* 0x000fe200078efcff */
[----:B------:R-:W-:Y:S01]  /*0f00*/  UIADD3 UR4, UR4, 0x1f, URZ ;  /* 0x0000001f04047890 */ /* 0x000fe2000fffe03f */
[----:B------:R-:W-:Y:S01]  /*0f10*/  UMOV UR38, URZ ;  /* 0x0000003f00267c82 */ /* 0x000fe20008000000 */
[----:B------:R-:W-:Y:S02]  /*0f20*/  UMOV UR39, URZ ;  /* 0x0000003f00277c82 */ /* 0x000fe40008000000 */
[----:B------:R-:W-:-:S04]  /*0f30*/  USHF.R.S32.HI UR5, URZ, 0x1f, UR4 ;  /* 0x0000001f3f057899 */ /* 0x000fc80008011404 */
[----:B------:R-:W-:-:S04]  /*0f40*/  ULEA.HI UR5, UR5, UR4, URZ, 0x5 ;  /* 0x0000000405057291 */ /* 0x000fc8000f8f283f */
[----:B------:R-:W-:-:S12]  /*0f50*/  USHF.R.S32.HI UR40, URZ, 0x5, UR5 ;  /* 0x000000053f287899 */ /* 0x000fd80008011405 */
.L_x_156:
[----:B------:R-:W-:Y:S01]  /*0f60*/  LOP3.LUT R0, R18, 0x80, RZ, 0xc0, !PT ;  /* 0x0000008012007812 */ /* 0x000fe200078ec0ff */
[----:B------:R-:W2:Y:S01]  /*0f70*/  S2UR UR7, SR_CgaCtaId ;  /* 0x00000000000779c3 */ /* 0x000ea20000008800 */
[----:B------:R-:W-:Y:S02]  /*0f80*/  UMOV UR6, 0x400 ;  /* 0x0000040000067882 */ /* 0x000fe40000000000 */
[----:B------:R-:W-:-:S06]  /*0f90*/  SHF.R.U32.HI R0, RZ, 0x7, R0 ;  /* 0x00000007ff007819 */ /* 0x000fcc0000011600 */
[----:B---3--:R-:W3:Y:S01]  /*0fa0*/  SHFL.IDX PT, R0, R0, RZ, 0x1f ;  /* 0x00001fff00007589 */ /* 0x008ee200000e0000 */
[----:B--2---:R-:W-:Y:S01]  /*0fb0*/  ULEA UR42, UR7, UR6, 0x18 ;  /* 0x00000006072a7291 */ /* 0x004fe2000f8ec03f */
[----:B---3--:R-:W-:-:S13]  /*0fc0*/  R2UR UR4, R0 ;  /* 0x00000000000472ca */ /* 0x008fda00000e0000 */
[----:B------:R-:W-:-:S04]  /*0fd0*/  ULEA.HI UR5, UR4, UR4, URZ, 0x1 ;  /* 0x0000000404057291 */ /* 0x000fc8000f8f083f */
[----:B------:R-:W-:-:S04]  /*0fe0*/  ULOP3.LUT UR5, UR5, 0x7fffe, URZ, 0xc0, !UPT ;  /* 0x0007fffe05057892 */ /* 0x000fc8000f8ec03f */
[----:B------:R-:W-:-:S03]  /*0ff0*/  UIADD3 UR5, UR4, -UR5, URZ ;  /* 0x8000000504057290 */ /* 0x000fc6000fffe03f */
[----:B------:R-:W-:Y:S01]  /*1000*/  ULDC UR4, c[0x0][0x28c] ;  /* 0x0000a30000047ab9 */ /* 0x000fe20000000800 */
[----:B------:R-:W-:Y:S01]  /*1010*/  ULEA UR5, UR5, UR42, 0xd ;  /* 0x0000002a05057291 */ /* 0x000fe2000f8e683f */
[----:B------:R-:W-:-:S03]  /*1020*/  ISETP.LT.AND P0, PT, RZ, UR4, PT ;  /* 0x00000004ff007c0c */ /* 0x000fc6000bf01270 */
[----:B------:R-:W-:-:S04]  /*1030*/  UIADD3 UR5, UR5, 0x100, URZ ;  /* 0x0000010005057890 */ /* 0x000fc8000fffe03f */
[----:B------:R-:W-:-:S04]  /*1040*/  USHF.R.U32.HI UR5, URZ, 0x4, UR5 ;  /* 0x000000043f057899 */ /* 0x000fc80008011605 */
[----:B------:R-:W-:Y:S02]  /*1050*/  ULOP3.LUT UR41, UR5, 0x3fff, URZ, 0xc0, !UPT ;  /* 0x00003fff05297892 */ /* 0x000fe4000f8ec03f */
[----:B01--4-:R-:W-:Y:S10]  /*1060*/  @P0 BRA `(.L_x_13) ;  /* 0x0000000000400947 */ /* 0x013ff40003800000 */
[----:B------:R-:W-:Y:S01]  /*1070*/  MOV R0, 0x0 ;  /* 0x0000000000007802 */ /* 0x000fe20000000f00 */
[----:B------:R-:W-:Y:S01]  /*1080*/  ULDC.64 UR4, c[0x4][0x68] ;  /* 0x01001a0000047ab9 */ /* 0x000fe20000000a00 */
[----:B------:R-:W-:Y:S01]  /*1090*/  ULDC.64 UR6, c[0x4][0x8] ;  /* 0x0100020000067ab9 */ /* 0x000fe20000000a00 */
[----:B01----:R-:W-:Y:S01]  /*10a0*/  IMAD.U32 R4, RZ, RZ, UR4 ;  /* 0x00000004ff047e24 */ /* 0x003fe2000f8e00ff */
[----:B------:R0:W1:Y:S01]  /*10b0*/  LDC.64 R14, c[0x4][R0] ;  /* 0x01000000000e7b82 */ /* 0x0000620000000a00 */
[----:B------:R-:W-:Y:S01]  /*10c0*/  IMAD.U32 R5, RZ, RZ, UR5 ;  /* 0x00000005ff057e24 */ /* 0x000fe2000f8e00ff */
[----:B------:R-:W-:Y:S01]  /*10d0*/  ULDC.64 UR4, c[0x4][0x70] ;  /* 0x01001c0000047ab9 */ /* 0x000fe20000000a00 */
[----:B------:R-:W-:Y:S02]  /*10e0*/  IMAD.U32 R10, RZ, RZ, UR6 ;  /* 0x00000006ff0a7e24 */ /* 0x000fe4000f8e00ff */
[----:B------:R-:W-:Y:S02]  /*10f0*/  IMAD.U32 R6, RZ, RZ, UR4 ;  /* 0x00000004ff067e24 */ /* 0x000fe4000f8e00ff */
[----:B------:R-:W-:-:S02]  /*1100*/  IMAD.U32 R7, RZ, RZ, UR5 ;  /* 0x00000005ff077e24 */ /* 0x000fc4000f8e00ff */
[----:B------:R-:W-:Y:S02]  /*1110*/  IMAD.U32 R11, RZ, RZ, UR7 ;  /* 0x00000007ff0b7e24 */ /* 0x000fe4000f8e00ff */
[----:B------:R-:W-:Y:S02]  /*1120*/  IMAD.MOV.U32 R8, RZ, RZ, 0x1e1 ;  /* 0x000001e1ff087424 */ /* 0x000fe400078e00ff */
[----:B------:R-:W-:Y:S02]  /*1130*/  IMAD.MOV.U32 R12, RZ, RZ, 0x1 ;  /* 0x00000001ff0c7424 */ /* 0x000fe400078e00ff */
[----:B0-----:R-:W-:-:S07]  /*1140*/  IMAD.MOV.U32 R13, RZ, RZ, RZ ;  /* 0x000000ffff0d7224 */ /* 0x001fce00078e00ff */
[----:B------:R-:W-:-:S07]  /*1150*/  LEPC R20, `(.L_x_13) ;  /* 0x000000001014794e */ /* 0x000fce0000000000 */
[----:B-1---5:R-:W-:Y:S05]  /*1160*/  CALL.ABS.NOINC R14 ;  /* 0x000000000e007343 */ /* 0x022fea0003c00000 */
.L_x_13:
[----:B------:R-:W-:-:S13]  /*1170*/  ISETP.NE.AND P0, PT, R104, 0x3, PT ;  /* 0x000000036800780c */ /* 0x000fda0003f05270 */
[----:B------:R-:W-:Y:S05]  /*1180*/  @!P0 BRA `(.L_x_14) ;  /* 0x0000000000048947 */ /* 0x000fea0003800000 */
[----:B------:R-:W-:Y:S01]  /*1190*/  BPT.TRAP 0x1 ;  /* 0x000000040000795c */ /* 0x000fe20000300000 */
.L_x_14:
[----:B------:R-:W-:Y:S02]  /*11a0*/  IMAD.U32 R3, RZ, RZ, UR39 ;  /* 0x00000027ff037e24 */ /* 0x000fe4000f8e00ff */
[----:B------:R-:W-:-:S03]  /*11b0*/  IMAD.U32 R0, RZ, RZ, UR38 ;  /* 0x00000026ff007e24 */ /* 0x000fc6000f8e00ff */
[----:B------:R-:W-:Y:S02]  /*11c0*/  LEA R3, R3, UR42, 0x3 ;  /* 0x0000002a03037c11 */ /* 0x000fe4000f8e18ff */
[----:B------:R-:W-:-:S04]  /*11d0*/  SHF.L.U32 R0, R0, 0x1f, RZ ;  /* 0x0000001f00007819 */ /* 0x000fc800000006ff */
[----:B------:R2:W3:Y:S01]  /*11e0*/  SYNCS.PHASECHK.TRANS64.TRYWAIT P1, [R3+URZ], R0 ;  /* 0x00000000030075a7 */ /* 0x0004e2000802017f */
[----:B------:R-:W-:Y:S05]  /*11f0*/  @!P0 BRA `(.L_x_15) ;  /* 0x0000000000048947 */ /* 0x000fea0003800000 */
[----:B------:R-:W-:Y:S01]  /*1200*/  BPT.TRAP 0x1 ;  /* 0x000000040000795c */ /* 0x000fe20000300000 */
.L_x_15:
[----:B---3--:R-:W-:Y:S05]  /*1210*/  @P1 BRA `(.L_x_16) ;  /* 0x0000000000081947 */ /* 0x008fea0003800000 */
[----:B------:R-:W3:Y:S02]  /*1220*/  SYNCS.PHASECHK.TRANS64.TRYWAIT P1, [R3+URZ], R0 ;  /* 0x00000000030075a7 */ /* 0x000ee4000802017f */
[----:B---3--:R-:W-:Y:S05]  /*1230*/  @!P1 BRA `(.L_x_17) ;  /* 0x00000074000c9947 */ /* 0x008fea0003800000 */
.L_x_16:
[----:B------:R-:W-:-:S04]  /*1240*/  UISETP.LT.AND UP0, UPT, UR40, 0x1, UPT ;  /* 0x000000012800788c */ /* 0x000fc8000bf01270 */
[----:B------:R-:W-:-:S04]  /*1250*/  USEL UR4, UR40, 0x1, UP0 ;  /* 0x0000000128047887 */ /* 0x000fc80008000000 */
[----:B------:R-:W-:-:S06]  /*1260*/  UIADD3 UR4, UR40, -UR4, URZ ;  /* 0x8000000428047290 */ /* 0x000fcc000fffe03f */
[----:B--23--:R-:W-:Y:S01]  /*1270*/  IMAD.U32 R0, RZ, RZ, UR4 ;  /* 0x00000004ff007e24 */ /* 0x00cfe2000f8e00ff */
[----:B------:R-:W-:Y:S05]  /*1280*/  WARPSYNC.ALL ;  /* 0x0000000000007948 */ /* 0x000fea0003800000 */
[----:B------:R-:W-:Y:S01]  /*1290*/  ISETP.GE.AND P1, PT, R0, 0x1, PT ;  /* 0x000000010000780c */ /* 0x000fe20003f26270 */
[----:B------:R-:W-:Y:S01]  /*12a0*/  UIADD3 UR4, UR42, 0x28100, URZ ;  /* 0x000281002a047890 */ /* 0x000fe2000fffe03f */
[----:B------:R-:W-:Y:S01]  /*12b0*/  WARPGROUP.ARRIVE ;  /* 0x00000000000079c5 */ /* 0x000fe20000000000 */
[----:B------:R-:W-:Y:S01]  /*12c0*/  UMOV UR9, 0x40000040 ;  /* 0x4000004000097882 */ /* 0x000fe20000000000 */
[----:B------:R-:W-:Y:S01]  /*12d0*/  UMOV UR11, 0x40000040 ;  /* 0x40000040000b7882 */ /* 0x000fe20000000000 */
[----:B------:R-:W-:-:S04]  /*12e0*/  USHF.R.U32.HI UR4, URZ, 0x4, UR4 ;  /* 0x000000043f047899 */ /* 0x000fc80008011604 */
[----:B------:R-:W-:Y:S02]  /*12f0*/  ULOP3.LUT UR5, UR4, 0x3fff, URZ, 0xc0, !UPT ;  /* 0x00003fff04057892 */ /* 0x000fe4000f8ec03f */
[----:B------:R-:W-:Y:S02]  /*1300*/  ULOP3.LUT UR4, UR41, 0x10000, URZ, 0xfc, !UPT ;  /* 0x0001000029047892 */ /* 0x000fe4000f8efc3f */
[----:B------:R-:W-:Y:S02]  /*1310*/  ULOP3.LUT UR5, UR5, 0x10000, URZ, 0xfc, !UPT ;  /* 0x0001000005057892 */ /* 0x000fe4000f8efc3f */
[----:B------:R-:W-:Y:S02]  /*1320*/  ULEA UR7, UR39, UR4, 0xb ;  /* 0x0000000427077291 */ /* 0x000fe4000f8e583f */
[----:B------:R-:W-:Y:S02]  /*1330*/  ULEA UR6, UR39, UR5, 0x9 ;  /* 0x0000000527067291 */ /* 0x000fe4000f8e483f */
[----:B------:R-:W-:-:S03]  /*1340*/  UIADD3 UR12, UR7, 0x400, URZ ;  /* 0x00000400070c7890 */ /* 0x000fc6000fffe03f */
[----:B------:R-:W-:Y:S02]  /*1350*/  UMOV UR8, UR7 ;  /* 0x0000000700087c82 */ /* 0x000fe40008000000 */
[----:B------:R-:W-:Y:S02]  /*1360*/  UMOV UR10, UR6 ;  /* 0x00000006000a7c82 */ /* 0x000fe40008000000 */
[----:B------:R-:W-:Y:S01]  /*1370*/  HGMMA.64x64x8.F32.TF32 R56, gdesc[UR8], RZ, !UPT, gsb0 ;  /* 0x04e00000083879f0 */ /* 0x000fe2000c0028ff */
[----:B------:R-:W-:Y:S01]  /*1380*/  UMOV UR8, UR12 ;  /* 0x0000000c00087c82 */ /* 0x000fe20008000000 */
[----:B------:R-:W-:Y:S01]  /*1390*/  UMOV UR9, 0x40000040 ;  /* 0x4000004000097882 */ /* 0x000fe20000000000 */
[----:B------:R-:W-:Y:S01]  /*13a0*/  UIADD3 UR12, UR7, 0x402, URZ ;  /* 0x00000402070c7890 */ /* 0x000fe2000fffe03f */
[----:B------:R-:W-:Y:S02]  /*13b0*/  WARPGROUP.DEPBAR.LE gsb0, 0x0 ;  /* 0x00008000000079c5 */ /* 0x000fe40000010000 */
[----:B------:R-:W-:-:S06]  /*13c0*/  WARPGROUP.ARRIVE ;  /* 0x00000000000079c5 */ /* 0x000fcc0000000000 */
[----:B------:R-:W-:Y:S01]  /*13d0*/  HGMMA.64x64x8.F32.TF32 R24, gdesc[UR8], RZ, !UPT, gsb0 ;  /* 0x04e00000081879f0 */ /* 0x000fe2000c0028ff */
[----:B------:R-:W-:Y:S02]  /*13e0*/  UIADD3 UR8, UR7, 0x2, URZ ;  /* 0x0000000207087890 */ /* 0x000fe4000fffe03f */
[----:B------:R-:W-:Y:S01]  /*13f0*/  UIADD3 UR10, UR6, 0x2, URZ ;  /* 0x00000002060a7890 */ /* 0x000fe2000fffe03f */
[----:B------:R-:W-:Y:S01]  /*1400*/  UMOV UR9, 0x40000040 ;  /* 0x4000004000097882 */ /* 0x000fe20000000000 */
[----:B------:R-:W-:Y:S01]  /*1410*/  UMOV UR11, 0x40000040 ;  /* 0x40000040000b7882 */ /* 0x000fe20000000000 */
[----:B------:R-:W-:Y:S02]  /*1420*/  WARPGROUP.DEPBAR.LE gsb0, 0x0 ;  /* 0x00008000000079c5 */ /* 0x000fe40000010000 */
[----:B------:R-:W-:-:S06]  /*1430*/  WARPGROUP.ARRIVE ;  /* 0x00000000000079c5 */ /* 0x000fcc0000000000 */
[----:B------:R-:W-:Y:S01]  /*1440*/  HGMMA.64x64x8.F32.TF32 R56, gdesc[UR8], R56, gsb0 ;  /* 0x04e00000083879f0 */ /* 0x000fe20008002838 */
[----:B------:R-:W-:Y:S01]  /*1450*/  UMOV UR8, UR12 ;  /* 0x0000000c00087c82 */ /* 0x000fe20008000000 */
[----:B------:R-:W-:Y:S01]  /*1460*/  UMOV UR9, 0x40000040 ;  /* 0x4000004000097882 */ /* 0x000fe20000000000 */
[----:B------:R-:W-:Y:S01]  /*1470*/  UIADD3 UR12, UR7, 0x404, URZ ;  /* 0x00000404070c7890 */ /* 0x000fe2000fffe03f */
[----:B------:R-:W-:Y:S02]  /*1480*/  WARPGROUP.DEPBAR.LE gsb0, 0x0 ;  /* 0x00008000000079c5 */ /* 0x000fe40000010000 */
[----:B------:R-:W-:-:S06]  /*1490*/  WARPGROUP.ARRIVE ;  /* 0x00000000000079c5 */ /* 0x000fcc0000000000 */
[----:B------:R-:W-:Y:S01]  /*14a0*/  HGMMA.64x64x8.F32.TF32 R24, gdesc[UR8], R24, gsb0 ;  /* 0x04e00000081879f0 */ /* 0x000fe20008002818 */
        /* <DEDUP_REMOVED lines=9> */
[----:B------:R-:W-:Y:S02]  /*1540*/  WARPGROUP.DEPBAR.LE gsb0, 0x0 ;  /* 0x00008000000079c5 */ /* 0x000fe40000010000 */
[----:B------:R-:W-:-:S06]  /*1550*/  WARPGROUP.ARRIVE ;  /* 0x00000000000079c5 */ /* 0x000fcc0000000000 */
[----:B------:R-:W-:Y:S01]  /*1560*/  HGMMA.64x64x8.F32.TF32 R24, gdesc[UR8], R24, gsb0 ;  /* 0x04e00000081879f0 */ /* 0x000fe20008002818 */
[----:B------:R-:W-:Y:S02]  /*1570*/  UIADD3 UR8, UR7, 0x6, URZ ;  /* 0x0000000607087890 */ /* 0x000fe4000fffe03f */
[----:B------:R-:W-:Y:S01]  /*1580*/  UIADD3 UR10, UR6, 0x6, URZ ;  /* 0x00000006060a7890 */ /* 0x000fe2000fffe03f */
[----:B------:R-:W-:Y:S01]  /*1590*/  UMOV UR9, 0x40000040 ;  /* 0x4000004000097882 */ /* 0x000fe20000000000 */
[----:B------:R-:W-:Y:S01]  /*15a0*/  UMOV UR11, 0x40000040 ;  /* 0x40000040000b7882 */ /* 0x000fe20000000000 */
[----:B------:R-:W-:Y:S01]  /*15b0*/  UIADD3 UR7, UR7, 0x406, URZ ;  /* 0x0000040607077890 */ /* 0x000fe2000fffe03f */
[----:B------:R-:W-:Y:S02]  /*15c0*/  WARPGROUP.DEPBAR.LE gsb0, 0x0 ;  /* 0x00008000000079c5 */ /* 0x000fe40000010000 */
[----:B------:R-:W-:-:S06]  /*15d0*/  WARPGROUP.ARRIVE ;  /* 0x00000000000079c5 */ /* 0x000fcc0000000000 */
[----:B------:R-:W-:Y:S01]  /*15e0*/  HGMMA.64x64x8.F32.TF32 R56, gdesc[UR8], R56, gsb0 ;  /* 0x04e00000083879f0 */ /* 0x000fe20008002838 */
[----:B------:R-:W-:Y:S01]  /*15f0*/  UMOV UR8, UR7 ;  /* 0x0000000700087c82 */ /* 0x000fe20008000000 */
[----:B------:R-:W-:Y:S01]  /*1600*/  UMOV UR9, 0x40000040 ;  /* 0x4000004000097882 */ /* 0x000fe20000000000 */
[----:B------:R-:W-:Y:S02]  /*1610*/  WARPGROUP.DEPBAR.LE gsb0, 0x0 ;  /* 0x00008000000079c5 */ /* 0x000fe40000010000 */
[----:B------:R-:W-:-:S06]  /*1620*/  WARPGROUP.ARRIVE ;  /* 0x00000000000079c5 */ /* 0x000fcc0000000000 */
[----:B------:R-:W-:Y:S03]  /*1630*/  HGMMA.64x64x8.F32.TF32 R24, gdesc[UR8], R24, gsb0 ;  /* 0x04e00000081879f0 */ /* 0x000fe60008002818 */
[----:B------:R-:W-:Y:S02]  /*1640*/  WARPGROUP.DEPBAR.LE gsb0, 0x0 ;  /* 0x00008000000079c5 */ /* 0x000fe40000010000 */
[----:B------:R-:W-:Y:S05]  /*1650*/  @!P1 BRA `(.L_x_18) ;  /* 0x0000000400789947 */ /* 0x000fea0003800000 */
[----:B------:R-:W-:-:S04]  /*1660*/  UIADD3 UR6, UR39, 0x1, URZ ;  /* 0x0000000127067890 */ /* 0x000fc8000fffe03f */
[----:B------:R-:W-:-:S04]  /*1670*/  UISETP.NE.AND UP0, UPT, UR6, 0x5, UPT ;  /* 0x000000050600788c */ /* 0x000fc8000bf05270 */
[----:B------:R-:W-:Y:S02]  /*1680*/  USEL UR7, URZ, 0x1, UP0 ;  /* 0x000000013f077887 */ /* 0x000fe40008000000 */
[----:B------:R-:W-:Y:S02]  /*1690*/  USEL UR6, UR6, URZ, UP0 ;  /* 0x0000003f06067287 */ /* 0x000fe40008000000 */
[----:B------:R-:W-:-:S06]  /*16a0*/  ULOP3.LUT UR7, UR38, UR7, URZ, 0x3c, !UPT ;  /* 0x0000000726077292 */ /* 0x000fcc000f8e3c3f */
[----:B01----:R-:W-:Y:S01]  /*16b0*/  IMAD.U32 R5, RZ, RZ, UR7 ;  /* 0x00000007ff057e24 */ /* 0x003fe2000f8e00ff */
[----:B------:R-:W-:-:S06]  /*16c0*/  UMOV UR7, UR39 ;  /* 0x0000002700077c82 */ /* 0x000fcc0008000000 */
.L_x_25:
[----:B01----:R-:W-:Y:S05]  /*16d0*/  @!P0 BRA `(.L_x_19) ;  /* 0x0000000000048947 */ /* 0x003fea0003800000 */
[----:B------:R-:W-:Y:S01]  /*16e0*/  BPT.TRAP 0x1 ;  /* 0x000000040000795c */ /* 0x000fe20000300000 */
.L_x_19:
[----:B------:R-:W0:Y:S01]  /*16f0*/  S2UR UR9, SR_CgaCtaId ;  /* 0x00000000000979c3 */ /* 0x000e220000008800 */
[----:B------:R-:W-:Y:S01]  /*1700*/  UMOV UR8, 0x400 ;  /* 0x0000040000087882 */ /* 0x000fe20000000000 */
[----:B------:R-:W-:Y:S01]  /*1710*/  SHF.L.U32 R3, R5, 0x1f, RZ ;  /* 0x0000001f05037819 */ /* 0x000fe200000006ff */
[----:B0-----:R-:W-:-:S04]  /*1720*/  ULEA UR15, UR9, UR8, 0x18 ;  /* 0x00000008090f7291 */ /* 0x001fc8000f8ec03f */
[----:B------:R-:W-:-:S09]  /*1730*/  ULEA UR8, UR6, UR15, 0x3 ;  /* 0x0000000f06087291 */ /* 0x000fd2000f8e183f */
[----:B------:R0:W1:Y:S01]  /*1740*/  SYNCS.PHASECHK.TRANS64.TRYWAIT P1, [UR8], R3 ;  /* 0x00000003ff0075a7 */ /* 0x0000620008020148 */
[----:B------:R-:W-:Y:S05]  /*1750*/  @!P0 BRA `(.L_x_20) ;  /* 0x0000000000048947 */ /* 0x000fea0003800000 */
[----:B------:R-:W-:Y:S01]  /*1760*/  BPT.TRAP 0x1 ;  /* 0x000000040000795c */ /* 0x000fe20000300000 */
.L_x_20:
[----:B-1----:R-:W-:Y:S05]  /*1770*/  @P1 BRA `(.L_x_21) ;  /* 0x0000000000081947 */ /* 0x002fea0003800000 */
[----:B------:R-:W1:Y:S02]  /*1780*/  SYNCS.PHASECHK.TRANS64.TRYWAIT P1, [UR8], R3 ;  /* 0x00000003ff0075a7 */ /* 0x000e640008020148 */
[----:B-1----:R-:W-:Y:S05]  /*1790*/  @!P1 BRA `(.L_x_22) ;  /* 0x0000006c00c89947 */ /* 0x002fea0003800000 */
.L_x_21:
[----:B------:R-:W-:Y:S01]  /*17a0*/  ULEA UR12, UR6, UR5, 0x9 ;  /* 0x00000005060c7291 */ /* 0x000fe2000f8e483f */
[----:B------:R-:W-:Y:S01]  /*17b0*/  WARPGROUP.ARRIVE ;  /* 0x00000000000079c5 */ /* 0x000fe20000000000 */
[----:B------:R-:W-:Y:S01]  /*17c0*/  ULEA UR13, UR6, UR4, 0xb ;  /* 0x00000004060d7291 */ /* 0x000fe2000f8e583f */
[----:B------:R-:W-:Y:S01]  /*17d0*/  UMOV UR11, 0x40000040 ;  /* 0x40000040000b7882 */ /* 0x000fe20000000000 */
[----:B------:R-:W-:Y:S02]  /*17e0*/  UMOV UR9, 0x40000040 ;  /* 0x4000004000097882 */ /* 0x000fe40000000000 */
[----:B------:R-:W-:Y:S01]  /*17f0*/  UIADD3 UR14, UR13, 0x400, URZ ;  /* 0x000004000d0e7890 */ /* 0x000fe2000fffe03f */
[----:B------:R-:W-:Y:S02]  /*1800*/  UMOV UR10, UR12 ;  /* 0x0000000c000a7c82 */ /* 0x000fe40008000000 */
[----:B------:R-:W-:Y:S02]  /*1810*/  UMOV UR8, UR13 ;  /* 0x0000000d00087c82 */ /* 0x000fe40008000000 */
[----:B------:R-:W-:Y:S01]  /*1820*/  HGMMA.64x64x8.F32.TF32 R56, gdesc[UR8], R56, gsb0 ;  /* 0x04e00000083879f0 */ /* 0x000fe20008002838 */
[----:B------:R-:W-:Y:S01]  /*1830*/  UMOV UR9, 0x40000040 ;  /* 0x4000004000097882 */ /* 0x000fe20000000000 */
[----:B------:R-:W-:Y:S01]  /*1840*/  UMOV UR8, UR14 ;  /* 0x0000000e00087c82 */ /* 0x000fe20008000000 */
[----:B------:R-:W-:Y:S01]  /*1850*/  UIADD3 UR14, UR13, 0x402, URZ ;  /* 0x000004020d0e7890 */ /* 0x000fe2000fffe03f */
[----:B------:R-:W-:-:S02]  /*1860*/  WARPGROUP.DEPBAR.LE gsb0, 0x0 ;  /* 0x00008000000079c5 */ /* 0x000fc40000010000 */
        /* <DEDUP_REMOVED lines=42> */
[----:B------:R-:W-:Y:S01]  /*1b10*/  BPT.TRAP 0x1 ;  /* 0x000000040000795c */ /* 0x000fe20000300000 */
.L_x_23:
[----:B------:R-:W-:Y:S01]  /*1b20*/  ULEA UR8, UR7, UR15, 0x3 ;  /* 0x0000000f07087291 */ /* 0x000fe2000f8e183f */
[----:B------:R-:W-:-:S03]  /*1b30*/  ISETP.GT.U32.AND P1, PT, R19, 0x1, PT ;  /* 0x000000011300780c */ /* 0x000fc60003f24070 */
[----:B------:R-:W-:-:S04]  /*1b40*/  UIADD3 UR8, UR8, 0x28, URZ ;  /* 0x0000002808087890 */ /* 0x000fc8000fffe03f */
[----:B------:R-:W-:-:S09]  /*1b50*/  UPRMT UR8, URZ, 0x654, UR8 ;  /* 0x000006543f087896 */ /* 0x000fd20008000008 */
[----:B------:R-:W-:Y:S01]  /*1b60*/  SYNCS.ARRIVE.TRANS64.RED.A1T0 RZ, [UR8], RZ ;  /* 0x000000ffffff79a7 */ /* 0x000fe20008100408 */
[----:B------:R-:W-:Y:S05]  /*1b70*/  @P1 BRA `(.L_x_24) ;  /* 0x0000000000041947 */ /* 0x000fea0003800000 */
[----:B------:R-:W-:Y:S01]  /*1b80*/  BPT.TRAP 0x1 ;  /* 0x000000040000795c */ /* 0x000fe20000300000 */
.L_x_24:
[----:B------:R-:W-:Y:S01]  /*1b90*/  UIADD3 UR6, UR6, 0x1, URZ ;  /* 0x0000000106067890 */ /* 0x000fe2000fffe03f */
[C---:B------:R-:W-:Y:S01]  /*1ba0*/  ISETP.GT.AND P1, PT, R0.reuse, 0x1, PT ;  /* 0x000000010000780c */ /* 0x040fe20003f24270 */
[----:B------:R-:W-:Y:S01]  /*1bb0*/  UIADD3 UR7, UR7, 0x1, URZ ;  /* 0x0000000107077890 */ /* 0x000fe2000fffe03f */
[----:B------:R-:W-:Y:S01]  /*1bc0*/  VIADD R0, R0, 0xffffffff ;  /* 0xffffffff00007836 */ /* 0x000fe20000000000 */
[----:B------:R-:W-:Y:S02]  /*1bd0*/  UISETP.NE.AND UP0, UPT, UR6, 0x5, UPT ;  /* 0x000000050600788c */ /* 0x000fe4000bf05270 */
[----:B------:R-:W-:Y:S02]  /*1be0*/  UISETP.NE.AND UP1, UPT, UR7, 0x5, UPT ;  /* 0x000000050700788c */ /* 0x000fe4000bf25270 */
[----:B------:R-:W-:Y:S02]  /*1bf0*/  USEL UR8, URZ, 0x1, UP0 ;  /* 0x000000013f087887 */ /* 0x000fe40008000000 */
[----:B------:R-:W-:-:S02]  /*1c00*/  USEL UR6, UR6, URZ, UP0 ;  /* 0x0000003f06067287 */ /* 0x000fc40008000000 */
[----:B------:R-:W-:Y:S02]  /*1c10*/  USEL UR7, UR7, URZ, UP1 ;  /* 0x0000003f07077287 */ /* 0x000fe40008800000 */
[----:B------:R-:W-:Y:S01]  /*1c20*/  LOP3.LUT R5, R5, UR8, RZ, 0x3c, !PT ;  /* 0x0000000805057c12 */ /* 0x000fe2000f8e3cff */
[----:B------:R-:W-:Y:S09]  /*1c30*/  @P1 BRA `(.L_x_25) ;  /* 0xfffffff800a41947 */ /* 0x000ff2000383ffff */
.L_x_18:
[----:B------:R-:W2:Y:S02]  /*1c40*/  LDC R0, c[0x0][0x28c] ;  /* 0x0000a300ff007b82 */ /* 0x000ea40000000800 */
[----:B--2---:R-:W-:-:S13]  /*1c50*/  ISETP.GE.AND P1, PT, R0, 0x1, PT ;  /* 0x000000010000780c */ /* 0x004fda0003f26270 */
[----:B------:R-:W-:Y:S05]  /*1c60*/  @!P1 BRA `(.L_x_26) ;  /* 0x0000000000489947 */ /* 0x000fea0003800000 */
[----:B------:R-:W-:Y:S05]  /*1c70*/  @!P0 BRA `(.L_x_27) ;  /* 0x0000000000048947 */ /* 0x000fea0003800000 */
[----:B------:R-:W-:Y:S01]  /*1c80*/  BPT.TRAP 0x1 ;  /* 0x000000040000795c */ /* 0x000fe20000300000 */
.L_x_27:
[----:B------:R-:W2:Y:S01]  /*1c90*/  S2UR UR7, SR_CgaCtaId ;  /* 0x00000000000779c3 */ /* 0x000ea20000008800 */
[----:B------:R-:W-:Y:S01]  /*1ca0*/  UISETP.LT.AND UP0, UPT, UR40, 0x1, UPT ;  /* 0x000000012800788c */ /* 0x000fe2000bf01270 */
[----:B------:R-:W-:-:S03]  /*1cb0*/  ISETP.GT.U32.AND P0, PT, R19, 0x1, PT ;  /* 0x000000011300780c */ /* 0x000fc60003f04070 */
[----:B------:R-:W-:-:S04]  /*1cc0*/  USEL UR6, UR40, 0x1, UP0 ;  /* 0x0000000128067887 */ /* 0x000fc80008000000 */
[----:B------:R-:W-:-:S04]  /*1cd0*/  UIADD3 UR6, UR39, UR40, -UR6 ;  /* 0x0000002827067290 */ /* 0x000fc8000fffe806 */
[----:B------:R-:W-:-:S04]  /*1ce0*/  UIMAD.WIDE.U32 UR4, UR6, -0x33333333, URZ ;  /* 0xcccccccd060478a5 */ /* 0x000fc8000f8e003f */
[----:B------:R-:W-:-:S03]  /*1cf0*/  USHF.R.U32.HI UR4, URZ, 0x2, UR5 ;  /* 0x000000023f047899 */ /* 0x000fc60008011605 */
[----:B------:R-:W-:Y:S01]  /*1d00*/  UMOV UR5, 0x400 ;  /* 0x0000040000057882 */ /* 0x000fe20000000000 */
[----:B------:R-:W-:Y:S02]  /*1d10*/  UIMAD UR6, UR4, -0x5, UR6 ;  /* 0xfffffffb040678a4 */ /* 0x000fe4000f8e0206 */
[----:B--2---:R-:W-:-:S04]  /*1d20*/  ULEA UR5, UR7, UR5, 0x18 ;  /* 0x0000000507057291 */ /* 0x004fc8000f8ec03f */
[----:B------:R-:W-:-:S04]  /*1d30*/  ULEA UR6, UR6, UR5, 0x3 ;  /* 0x0000000506067291 */ /* 0x000fc8000f8e183f */
[----:B------:R-:W-:-:S04]  /*1d40*/  UIADD3 UR6, UR6, 0x28, URZ ;  /* 0x0000002806067890 */ /* 0x000fc8000fffe03f */
[----:B------:R-:W-:-:S09]  /*1d50*/  UPRMT UR6, URZ, 0x654, UR6 ;  /* 0x000006543f067896 */ /* 0x000fd20008000006 */
[----:B------:R-:W-:Y:S01]  /*1d60*/  SYNCS.ARRIVE.TRANS64.RED.A1T0 RZ, [UR6], RZ ;  /* 0x000000ffffff79a7 */ /* 0x000fe20008100406 */
[----:B------:R-:W-:Y:S05]  /*1d70*/  @P0 BRA `(.L_x_26) ;  /* 0x0000000000040947 */ /* 0x000fea0003800000 */
[----:B------:R-:W-:Y:S01]  /*1d80*/  BPT.TRAP 0x1 ;  /* 0x000000040000795c */ /* 0x000fe20000300000 */
.L_x_26:
[----:B------:R-:W2:Y:S01]  /*1d90*/  LDC R6, c[0x0][0x288] ;  /* 0x0000a200ff067b82 */ /* 0x000ea20000000800 */
[----:B------:R-:W-:Y:S01]  /*1da0*/  LOP3.LUT R0, R22, 0x1, RZ, 0xc0, !PT ;  /* 0x0000000116007812 */ /* 0x000fe200078ec0ff */
[----:B------:R-:W-:Y:S01]  /*1db0*/  IMAD.SHL.U32 R11, R90, 0x40, RZ ;  /* 0x000000405a0b7824 */ /* 0x000fe200078e00ff */
[----:B01----:R-:W-:Y:S01]  /*1dc0*/  SHF.R.U32.HI R3, RZ, 0x2, R18 ;  /* 0x00000002ff037819 */ /* 0x003fe20000011612 */
[----:B------:R-:W-:Y:S01]  /*1dd0*/  UIADD3 UR39, UR40, UR39, URZ ;  /* 0x0000002728277290 */ /* 0x000fe2000fffe03f */
[----:B------:R-:W-:Y:S01]  /*1de0*/  LOP3.LUT R4, R18, 0x60, RZ, 0xc0, !PT ;  /* 0x0000006012047812 */ /* 0x000fe200078ec0ff */
[----:B------:R-:W-:Y:S01]  /*1df0*/  IMAD.SHL.U32 R8, R0, 0x40, RZ ;  /* 0x0000004000087824 */ /* 0x000fe200078e00ff */
[----:B------:R-:W-:Y:S01]  /*1e00*/  LOP3.LUT R5, R18, 0x3, RZ, 0xc0, !PT ;  /* 0x0000000312057812 */ /* 0x000fe200078ec0ff */
[----:B------:R-:W-:Y:S01]  /*1e10*/  UISETP.GT.U32.AND UP0, UPT, UR39, 0x4, UPT ;  /* 0x000000042700788c */ /* 0x000fe2000bf04070 */
[----:B------:R-:W-:Y:S01]  /*1e20*/  LOP3.LUT R3, R3, 0x7, RZ, 0xc0, !PT ;  /* 0x0000000703037812 */ /* 0x000fe200078ec0ff */
[----:B------:R-:W-:Y:S01]  /*1e30*/  ULDC UR7, c[0x0][0x284] ;  /* 0x0000a10000077ab9 */ /* 0x000fe20000000800 */
[----:B------:R-:W-:Y:S01]  /*1e40*/  SHF.R.U32.HI R4, RZ, 0x1, R4 ;  /* 0x00000001ff047819 */ /* 0x000fe20000011604 */
[----:B------:R-:W-:Y:S01]  /*1e50*/  UISETP.LT.U32.AND UP0, UPT, UR40, 0x5, UP0 ;  /* 0x000000052800788c */ /* 0x000fe20008701070 */
[----:B------:R-:W-:Y:S01]  /*1e60*/  SHF.R.S32.HI R15, RZ, 0x1f, R23 ;  /* 0x0000001fff0f7819 */ /* 0x000fe20000011417 */
[----:B------:R-:W-:Y:S01]  /*1e70*/  UISETP.GE.U32.AND UP1, UPT, UR40, 0x5, UPT ;  /* 0x000000052800788c */ /* 0x000fe2000bf26070 */
[--C-:B------:R-:W-:Y:S01]  /*1e80*/  IADD3 R7, RZ, -R4, -R3.reuse ;  /* 0x80000004ff077210 */ /* 0x100fe20007ffe803 */
[----:B------:R-:W-:Y:S01]  /*1e90*/  ULDC.64 UR8, c[0x0][0x5d0] ;  /* 0x0001740000087ab9 */ /* 0x000fe20000000a00 */
[----:B------:R-:W-:Y:S01]  /*1ea0*/  LOP3.LUT R3, R8, 0x40, R3, 0xe2, !PT ;  /* 0x0000004008037812 */ /* 0x000fe200078ee203 */
[----:B------:R-:W-:Y:S01]  /*1eb0*/  IMAD.SHL.U32 R8, R18, 0x2, RZ ;  /* 0x0000000212087824 */ /* 0x000fe200078e00ff */
[----:B------:R-:W-:Y:S01]  /*1ec0*/  UIMAD.WIDE.U32 UR4, UR39, -0x33333333, URZ ;  /* 0xcccccccd270478a5 */ /* 0x000fe2000f8e003f */
[----:B------:R-:W-:Y:S01]  /*1ed0*/  IMAD R0, R0, -0x40, R7 ;  /* 0xffffffc000007824 */ /* 0x000fe200078e0207 */
[----:B------:R-:W-:-:S02]  /*1ee0*/  USEL UR6, URZ, 0x1, !UP0 ;  /* 0x000000013f067887 */ /* 0x000fc4000c000000 */
[----:B------:R-:W-:Y:S01]  /*1ef0*/  LOP3.LUT R8, R11, 0x6, R8, 0xf8, !PT ;  /* 0x000000060b087812 */ /* 0x000fe200078ef808 */
[----:B--2---:R-:W-:Y:S01]  /*1f00*/  IMAD R10, R5, -0x2, R6 ;  /* 0xfffffffe050a7824 */ /* 0x004fe200078e0206 */
[----:B------:R-:W-:Y:S01]  /*1f10*/  ISETP.GE.AND P0, PT, R11, R6, PT ;  /* 0x000000060b00720c */ /* 0x000fe20003f06270 */
[C---:B------:R-:W-:Y:S01]  /*1f20*/  IMAD.SHL.U32 R5, R100.reuse, 0x100, RZ ;  /* 0x0000010064057824 */ /* 0x040fe200078e00ff */
[----:B------:R-:W-:Y:S01]  /*1f30*/  SHF.R.S32.HI R9, RZ, 0x1f, R8 ;  /* 0x0000001fff097819 */ /* 0x000fe20000011408 */
[----:B------:R-:W-:Y:S01]  /*1f40*/  IMAD R6, R15, UR8, RZ ;  /* 0x000000080f067c24 */ /* 0x000fe2000f8e02ff */
[----:B------:R-:W-:Y:S01]  /*1f50*/  USHF.R.U32.HI UR4, URZ, 0x2, UR5 ;  /* 0x000000023f047899 */ /* 0x000fe20008011605 */
[----:B------:R-:W-:Y:S01]  /*1f60*/  IMAD.WIDE R100, R100, 0x100, RZ ;  /* 0x0000010064647825 */ /* 0x000fe200078e02ff */
[----:B------:R-:W-:Y:S01]  /*1f70*/  ISETP.GE.OR P0, PT, R5, UR7, P0 ;  /* 0x0000000705007c0c */ /* 0x000fe20008706670 */
[----:B------:R-:W-:Y:S02]  /*1f80*/  ULOP3.LUT UR38, UR38, UR6, URZ, 0x3c, !UPT ;  /* 0x0000000626267292 */ /* 0x000fe4000f8e3c3f */
[C---:B------:R-:W-:Y:S01]  /*1f90*/  IMAD R13, R23.reuse, UR9, R6 ;  /* 0x00000009170d7c24 */ /* 0x040fe2000f8e0206 */
[----:B------:R-:W-:Y:S01]  /*1fa0*/  LOP3.LUT R113, R100, R3, R4, 0xfe, !PT ;  /* 0x0000000364717212 */ /* 0x000fe200078efe04 */
[----:B------:R-:W-:Y:S01]  /*1fb0*/  IMAD.WIDE.U32 R6, R23, UR8, R8 ;  /* 0x0000000817067c25 */ /* 0x000fe2000f8e0008 */
[----:B------:R-:W-:Y:S01]  /*1fc0*/  UIMAD UR39, UR4, -0x5, UR39 ;  /* 0xfffffffb042778a4 */ /* 0x000fe2000f8e0227 */
[----:B------:R-:W-:Y:S01]  /*1fd0*/  IADD3 R3, -R5, UR7, R0 ;  /* 0x0000000705037c10 */ /* 0x000fe2000fffe100 */
[----:B------:R-:W-:Y:S01]  /*1fe0*/  @UP1 ULOP3.LUT UR38, UR38, 0x1, UR4, 0x78, !UPT ;  /* 0x0000000126261892 */ /* 0x000fe2000f8e7804 */
[----:B------:R-:W-:-:S02]  /*1ff0*/  IMAD.IADD R7, R7, 0x1, R13 ;  /* 0x0000000107077824 */ /* 0x000fc400078e020d */
[----:B------:R-:W-:Y:S02]  /*2000*/  IMAD.IADD R4, R10, 0x1, -R11 ;  /* 0x000000010a047824 */ /* 0x000fe400078e0a0b */
[----:B------:R-:W-:Y:S01]  /*2010*/  IMAD.MOV.U32 R0, RZ, RZ, -0x1 ;  /* 0xffffffffff007424 */ /* 0x000fe200078e00ff */
[----:B------:R-:W-:Y:S06]  /*2020*/  @P0 BRA `(.L_x_28) ;  /* 0x0000004800340947 */ /* 0x000fec0003800000 */
[----:B------:R-:W0:Y:S01]  /*2030*/  LDC.64 R10, c[0x0][0x5c8] ;  /* 0x00017200ff0a7b82 */ /* 0x000e220000000a00 */
[----:B-----5:R-:W-:Y:S01]  /*2040*/  FSETP.NEU.AND P1, PT, R89, RZ, PT ;  /* 0x000000ff5900720b */ /* 0x020fe20003f2d000 */
[----:B------:R-:W-:Y:S01]  /*2050*/  BSSY B0, `(.L_x_28) ;  /* 0x000048a000007945 */ /* 0x000fe20003800000 */
[----:B------:R-:W-:-:S04]  /*2060*/  ISETP.GT.AND P6, PT, R4, RZ, PT ;  /* 0x000000ff0400720c */ /* 0x000fc80003fc4270 */
[----:B------:R-:W-:Y:S01]  /*2070*/  ISETP.GT.AND P0, PT, R3, RZ, P6 ;  /* 0x000000ff0300720c */ /* 0x000fe20003704270 */
[-C--:B0-----:R-:W-:Y:S02]  /*2080*/  IMAD R12, R101, R10.reuse, RZ ;  /* 0x0000000a650c7224 */ /* 0x081fe400078e02ff */
[----:B------:R-:W-:-:S04]  /*2090*/  IMAD.WIDE.U32 R102, R113, R10, R6 ;  /* 0x0000000a71667225 */ /* 0x000fc800078e0006 */
[----:B------:R-:W-:-:S04]  /*20a0*/  IMAD R5, R113, R11, R12 ;  /* 0x0000000b71057224 */ /* 0x000fc800078e020c */
[----:B------:R-:W-:Y:S01]  /*20b0*/  IMAD.IADD R13, R103, 0x1, R5 ;  /* 0x00000001670d7824 */ /* 0x000fe200078e0205 */
[----:B------:R-:W-:Y:S06]  /*20c0*/  @!P1 BRA `(.L_x_29) ;  /* 0x0000003000949947 */ /* 0x000fec0003800000 */
[----:B------:R-:W0:Y:S01]  /*20d0*/  LDC.64 R92, c[0x0][0x5b8] ;  /* 0x00016e00ff5c7b82 */ /* 0x000e220000000a00 */
[----:B------:R-:W-:-:S07]  /*20e0*/  ULDC.64 UR4, c[0x0][0x5c0] ;  /* 0x0001700000047ab9 */ /* 0x000fce0000000a00 */
[----:B------:R-:W1:Y:S08]  /*20f0*/  LDC.64 R98, c[0x0][0x5b0] ;  /* 0x00016c00ff627b82 */ /* 0x000e700000000a00 */
[----:B------:R-:W2:Y:S01]  /*2100*/  LDC.64 R90, c[0x0][0x5a8] ;  /* 0x00016a00ff5a7b82 */ /* 0x000ea20000000a00 */
[-C--:B0-----:R-:W-:Y:S02]  /*2110*/  IMAD R6, R15, R92.reuse, RZ ;  /* 0x0000005c0f067224 */ /* 0x081fe400078e02ff */
[----:B------:R-:W-:-:S04]  /*2120*/  IMAD.WIDE.U32 R96, R23, R92, R8 ;  /* 0x0000005c17607225 */ /* 0x000fc800078e0008 */
[----:B------:R-:W-:Y:S02]  /*2130*/  IMAD R111, R23, R93, R6 ;  /* 0x0000005d176f7224 */ /* 0x000fe400078e0206 */
[-C--:B-1----:R-:W-:Y:S02]  /*2140*/  IMAD R6, R101, R98.reuse, RZ ;  /* 0x0000006265067224 */ /* 0x082fe400078e02ff */
[----:B------:R-:W-:Y:S02]  /*2150*/  IMAD.IADD R95, R97, 0x1, R111 ;  /* 0x00000001615f7824 */ /* 0x000fe400078e026f */
[----:B------:R-:W-:Y:S02]  /*2160*/  IMAD.MOV.U32 R94, RZ, RZ, R96 ;  /* 0x000000ffff5e7224 */ /* 0x000fe400078e0060 */
[C---:B------:R-:W-:Y:S02]  /*2170*/  IMAD R107, R113.reuse, R99, R6 ;  /* 0x00000063716b7224 */ /* 0x040fe400078e0206 */
[----:B------:R-:W-:-:S04]  /*2180*/  IMAD.WIDE.U32 R6, R113, R98, R94 ;  /* 0x0000006271067225 */ /* 0x000fc800078e005e */
[----:B------:R-:W-:Y:S01]  /*2190*/  IMAD.IADD R5, R7, 0x1, R107 ;  /* 0x0000000107057824 */ /* 0x000fe200078e026b */
[----:B--2---:R-:W-:-:S04]  /*21a0*/  LEA R14, P1, R6, R90, 0x2 ;  /* 0x0000005a060e7211 */ /* 0x004fc800078210ff */
[----:B------:R-:W-:-:S05]  /*21b0*/  LEA.HI.X R15, R6, R91, R5, 0x2, P1 ;  /* 0x0000005b060f7211 */ /* 0x000fca00008f1405 */
[----:B------:R-:W2:Y:S01]  /*21c0*/  @P0 LDG.E.LTC128B R5, desc[UR36][R14.64] ;  /* 0x000000240e050981 */ /* 0x000ea2000c1e1920 */
[----:B------:R-:W-:Y:S01]  /*21d0*/  LEA R12, P1, R102, UR4, 0x2 ;  /* 0x00000004660c7c11 */ /* 0x000fe2000f8210ff */
[----:B------:R-:W-:Y:S01]  /*21e0*/  IMAD.WIDE.U32 R6, R113, R98, R8 ;  /* 0x0000006271067225 */ /* 0x000fe200078e0008 */
[----:B------:R-:W-:Y:S01]  /*21f0*/  ISETP.GT.AND P4, PT, R4, 0x1, PT ;  /* 0x000000010400780c */ /* 0x000fe20003f84270 */
[----:B------:R-:W-:Y:S01]  /*2200*/  BSSY B1, `(.L_x_30) ;  /* 0x0000013000017945 */ /* 0x000fe20003800000 */
[----:B------:R-:W-:Y:S01]  /*2210*/  LEA.HI.X R13, R102, UR5, R13, 0x2, P1 ;  /* 0x00000005660d7c11 */ /* 0x000fe200088f140d */
[----:B------:R-:W-:Y:S01]  /*2220*/  IMAD.IADD R7, R107, 0x1, R7 ;  /* 0x000000016b077824 */ /* 0x000fe200078e0207 */
[----:B------:R-:W-:Y:S01]  /*2230*/  ISETP.GT.AND P1, PT, R3, RZ, P4 ;  /* 0x000000ff0300720c */ /* 0x000fe20002724270 */
[C---:B------:R-:W-:Y:S01]  /*2240*/  IMAD.SHL.U32 R102, R98.reuse, 0x8, RZ ;  /* 0x0000000862667824 */ /* 0x040fe200078e00ff */
[----:B------:R-:W-:Y:S02]  /*2250*/  SHF.L.U64.HI R103, R98, 0x3, R99 ;  /* 0x0000000362677819 */ /* 0x000fe40000010263 */
[----:B------:R-:W-:-:S02]  /*2260*/  P2R R105, PR, RZ, 0x10 ;  /* 0x00000010ff697803 */ /* 0x000fc40000000000 */
[----:B--2---:R-:W-:-:S05]  /*2270*/  LOP3.LUT R20, R5, 0xffffe000, RZ, 0xc0, !PT ;  /* 0xffffe00005147812 */ /* 0x004fca00078ec0ff */
[----:B------:R-:W-:Y:S01]  /*2280*/  FMUL R93, R20, R89 ;  /* 0x00000059145d7220 */ /* 0x000fe20000400000 */
[----:B------:R-:W-:-:S04]  /*2290*/  IMAD.WIDE.U32 R20, R23, R92, R6 ;  /* 0x0000005c17147225 */ /* 0x000fc800078e0006 */
[----:B------:R-:W-:Y:S01]  /*22a0*/  FFMA R93, R56, R88, R93 ;  /* 0x00000058385d7223 */ /* 0x000fe2000000005d */
[----:B------:R-:W-:Y:S01]  /*22b0*/  IMAD.IADD R7, R111, 0x1, R21 ;  /* 0x000000016f077824 */ /* 0x000fe200078e0215 */
[----:B------:R-:W-:-:S03]  /*22c0*/  LEA R6, P2, R20, R90, 0x2 ;  /* 0x0000005a14067211 */ /* 0x000fc600078410ff */
[----:B------:R-:W-:Y:S02]  /*22d0*/  F2FP.TF32.F32.PACK_B R93, R93 ;  /* 0x0000005dff5d723e */ /* 0x000fe400024050ff */
[----:B------:R-:W-:Y:S01]  /*22e0*/  LEA.HI.X R7, R20, R91, R7, 0x2, P2 ;  /* 0x0000005b14077211 */ /* 0x000fe200010f1407 */
[----:B------:R-:W-:Y:S02]  /*22f0*/  IMAD.WIDE.U32 R20, R113, R98, R102 ;  /* 0x0000006271147225 */ /* 0x000fe400078e0066 */
[----:B------:R0:W-:Y:S01]  /*2300*/  @P0 STG.E desc[UR36][R12.64], R93 ;  /* 0x0000005d0c000986 */ /* 0x0001e2000c101924 */
[----:B------:R-:W-:Y:S05]  /*2310*/  @!P1 BRA `(.L_x_31) ;  /* 0x0000000000049947 */ /* 0x000fea0003800000 */
[----:B------:R1:W5:Y:S02]  /*2320*/  LDG.E.LTC128B R5, desc[UR36][R6.64+0x4] ;  /* 0x0000042406057981 */ /* 0x000364000c1e1920 */
.L_x_31:
[----:B------:R-:W-:Y:S05]  /*2330*/  BSYNC B1 ;  /* 0x0000000000017941 */ /* 0x000fea0003800000 */
.L_x_30:
[----:B-----5:R-:W-:Y:S01]  /*2340*/  LOP3.LUT R14, R5, 0xffffe000, RZ, 0xc0, !PT ;  /* 0xffffe000050e7812 */ /* 0x020fe200078ec0ff */
[----:B------:R-:W-:Y:S01]  /*2350*/  IMAD.IADD R107, R107, 0x1, R21 ;  /* 0x000000016b6b7824 */ /* 0x000fe200078e0215 */
[----:B------:R-:W-:Y:S01]  /*2360*/  IADD3 R15, P2, R96, R20, RZ ;  /* 0x00000014600f7210 */ /* 0x000fe20007f5e0ff */
[----:B0-----:R-:W-:Y:S01]  /*2370*/  IMAD.MOV.U32 R93, RZ, RZ, R5 ;  /* 0x000000ffff5d7224 */ /* 0x001fe200078e0005 */
[----:B------:R-:W-:Y:S01]  /*2380*/  ISETP.GT.AND P0, PT, R3, 0x8, P6 ;  /* 0x000000080300780c */ /* 0x000fe20003704270 */
[----:B------:R-:W-:Y:S02]  /*2390*/  FMUL R14, R14, R89 ;  /* 0x000000590e0e7220 */ /* 0x000fe40000400000 */
[----:B------:R-:W-:Y:S02]  /*23a0*/  IMAD.X R56, R107, 0x1, R95, P2 ;  /* 0x000000016b387824 */ /* 0x000fe400010e065f */
[----:B------:R-:W-:Y:S01]  /*23b0*/  FFMA R115, R57, R88, R14 ;  /* 0x0000005839737223 */ /* 0x000fe2000000000e */
[----:B------:R-:W-:-:S04]  /*23c0*/  LEA R14, P2, R15, R90, 0x2 ;  /* 0x0000005a0f0e7211 */ /* 0x000fc800078410ff */
[----:B------:R-:W-:Y:S02]  /*23d0*/  F2FP.TF32.F32.PACK_B R115, R115 ;  /* 0x00000073ff73723e */ /* 0x000fe400024050ff */
[----:B------:R-:W-:-:S03]  /*23e0*/  LEA.HI.X R15, R15, R91, R56, 0x2, P2 ;  /* 0x0000005b0f0f7211 */ /* 0x000fc600010f1438 */
[----:B------:R0:W-:Y:S04]  /*23f0*/  @P1 STG.E desc[UR36][R12.64+0x4], R115 ;  /* 0x000004730c001986 */ /* 0x0001e8000c101924 */
[----:B------:R2:W3:Y:S01]  /*2400*/  @P0 LDG.E.LTC128B R93, desc[UR36][R14.64] ;  /* 0x000000240e5d0981 */ /* 0x0004e2000c1e1920 */
[----:B------:R-:W-:Y:S01]  /*2410*/  IADD3 R56, P1, R8, R20, RZ ;  /* 0x0000001408387210 */ /* 0x000fe20007f3e0ff */
[----:B------:R-:W-:Y:S01]  /*2420*/  BSSY B1, `(.L_x_32) ;  /* 0x0000012000017945 */ /* 0x000fe20003800000 */
[----:B------:R-:W-:-:S03]  /*2430*/  SHF.L.U64.HI R109, R10, 0x5, R11 ;  /* 0x000000050a6d7819 */ /* 0x000fc6000001020b */
[----:B------:R-:W-:Y:S01]  /*2440*/  IMAD.X R57, R9, 0x1, R107, P1 ;  /* 0x0000000109397824 */ /* 0x000fe200008e066b */
[----:B------:R-:W-:Y:S01]  /*2450*/  ISETP.GT.AND P1, PT, R3, 0x8, P4 ;  /* 0x000000080300780c */ /* 0x000fe20002724270 */
[----:B------:R-:W-:Y:S02]  /*2460*/  IMAD.SHL.U32 R107, R10, 0x20, RZ ;  /* 0x000000200a6b7824 */ /* 0x000fe400078e00ff */
[----:B------:R-:W-:-:S03]  /*2470*/  IMAD.WIDE.U32 R56, R23, R92, R56 ;  /* 0x0000005c17387225 */ /* 0x000fc600078e0038 */
[----:B--2---:R-:W-:Y:S02]  /*2480*/  LEA R14, P3, R56, R90, 0x2 ;  /* 0x0000005a380e7211 */ /* 0x004fe400078610ff */
[----:B---3--:R-:W-:-:S05]  /*2490*/  LOP3.LUT R20, R93, 0xffffe000, RZ, 0xc0, !PT ;  /* 0xffffe0005d147812 */ /* 0x008fca00078ec0ff */
[----:B------:R-:W-:Y:S01]  /*24a0*/  FMUL R5, R20, R89 ;  /* 0x0000005914057220 */ /* 0x000fe20000400000 */
[----:B------:R-:W-:-:S03]  /*24b0*/  IADD3 R20, P2, R107, R12, RZ ;  /* 0x0000000c6b147210 */ /* 0x000fc60007f5e0ff */
[----:B------:R-:W-:Y:S01]  /*24c0*/  FFMA R117, R58, R88, R5 ;  /* 0x000000583a757223 */ /* 0x000fe20000000005 */
[----:B------:R-:W-:Y:S02]  /*24d0*/  IMAD.IADD R5, R111, 0x1, R57 ;  /* 0x000000016f057824 */ /* 0x000fe400078e0239 */
[----:B------:R-:W-:Y:S02]  /*24e0*/  IMAD.X R21, R109, 0x1, R13, P2 ;  /* 0x000000016d157824 */ /* 0x000fe400010e060d */
[----:B------:R-:W-:Y:S02]  /*24f0*/  F2FP.TF32.F32.PACK_B R117, R117 ;  /* 0x00000075ff75723e */ /* 0x000fe400024050ff */
[----:B------:R-:W-:-:S03]  /*2500*/  LEA.HI.X R15, R56, R91, R5, 0x2, P3 ;  /* 0x0000005b380f7211 */ /* 0x000fc600018f1405 */
[----:B------:R0:W-:Y:S01]  /*2510*/  @P0 STG.E desc[UR36][R20.64], R117 ;  /* 0x0000007514000986 */ /* 0x0001e2000c101924 */
[----:B------:R-:W-:Y:S05]  /*2520*/  @!P1 BRA `(.L_x_33) ;  /* 0x0000000000049947 */ /* 0x000fea0003800000 */
[----:B------:R2:W5:Y:S02]  /*2530*/  LDG.E.LTC128B R93, desc[UR36][R14.64+0x4] ;  /* 0x000004240e5d7981 */ /* 0x000564000c1e1920 */
.L_x_33:
[----:B------:R-:W-:Y:S05]  /*2540*/  BSYNC B1 ;  /* 0x0000000000017941 */ /* 0x000fea0003800000 */
.L_x_32:
[----:B-----5:R-:W-:Y:S01]  /*2550*/  LOP3.LUT R56, R93, 0xffffe000, RZ, 0xc0, !PT ;  /* 0xffffe0005d387812 */ /* 0x020fe200078ec0ff */
[----:B------:R-:W-:Y:S01]  /*2560*/  BSSY B1, `(.L_x_34) ;  /* 0x000000c000017945 */ /* 0x000fe20003800000 */
[----:B------:R-:W-:Y:S01]  /*2570*/  ISETP.GT.AND P4, PT, R4, 0x8, PT ;  /* 0x000000080400780c */ /* 0x000fe20003f84270 */
[----:B------:R-:W-:Y:S02]  /*2580*/  IMAD.SHL.U32 R5, R10, 0x200, RZ ;  /* 0x000002000a057824 */ /* 0x000fe400078e00ff */
[----:B------:R-:W-:Y:S01]  /*2590*/  FMUL R56, R56, R89 ;  /* 0x0000005938387220 */ /* 0x000fe20000400000 */
[----:B------:R-:W-:Y:S02]  /*25a0*/  ISETP.GT.AND P0, PT, R3, RZ, P4 ;  /* 0x000000ff0300720c */ /* 0x000fe40002704270 */
[----:B------:R-:W-:Y:S01]  /*25b0*/  P2R R106, PR, RZ, 0x10 ;  /* 0x00000010ff6a7803 */ /* 0x000fe20000000000 */
[----:B------:R-:W-:Y:S01]  /*25c0*/  FFMA R59, R59, R88, R56 ;  /* 0x000000583b3b7223 */ /* 0x000fe20000000038 */
[----:B------:R-:W-:-:S04]  /*25d0*/  IMAD.MOV.U32 R56, RZ, RZ, R93 ;  /* 0x000000ffff387224 */ /* 0x000fc800078e005d */
[----:B------:R-:W-:-:S05]  /*25e0*/  F2FP.TF32.F32.PACK_B R59, R59 ;  /* 0x0000003bff3b723e */ /* 0x000fca00024050ff */
[----:B------:R3:W-:Y:S01]  /*25f0*/  @P1 STG.E desc[UR36][R20.64+0x4], R59 ;  /* 0x0000043b14001986 */ /* 0x0007e2000c101924 */
[----:B------:R-:W-:Y:S05]  /*2600*/  @!P0 BRA `(.L_x_35) ;  /* 0x0000000000048947 */ /* 0x000fea0003800000 */
[----:B------:R4:W5:Y:S02]  /*2610*/  LDG.E.LTC128B R56, desc[UR36][R6.64+0x20] ;  /* 0x0000202406387981 */ /* 0x000964000c1e1920 */
.L_x_35:
[----:B------:R-:W-:Y:S05]  /*2620*/  BSYNC B1 ;  /* 0x0000000000017941 */ /* 0x000fea0003800000 */
.L_x_34:
[----:B-----5:R-:W-:Y:S01]  /*2630*/  LOP3.LUT R58, R56, 0xffffe000, RZ, 0xc0, !PT ;  /* 0xffffe000383a7812 */ /* 0x020fe200078ec0ff */
[----:B------:R-:W-:Y:S01]  /*2640*/  BSSY B1, `(.L_x_36) ;  /* 0x000000d000017945 */ /* 0x000fe20003800000 */
[----:B------:R-:W-:Y:S02]  /*2650*/  SHF.L.U64.HI R93, R10, 0x9, R11 ;  /* 0x000000090a5d7819 */ /* 0x000fe4000001020b */
[----:B------:R-:W-:Y:S01]  /*2660*/  IADD3 R10, P1, P2, R5, R12, R107 ;  /* 0x0000000c050a7210 */ /* 0x000fe20007a3e06b */
[----:B------:R-:W-:Y:S01]  /*2670*/  FMUL R57, R58, R89 ;  /* 0x000000593a397220 */ /* 0x000fe20000400000 */
[----:B------:R-:W-:Y:S02]  /*2680*/  ISETP.GT.AND P3, PT, R4, 0x9, PT ;  /* 0x000000090400780c */ /* 0x000fe40003f64270 */
[----:B------:R-:W-:Y:S01]  /*2690*/  IADD3.X R11, R93, R13, R109, P1, P2 ;  /* 0x0000000d5d0b7210 */ /* 0x000fe20000fe446d */
[----:B------:R-:W-:Y:S01]  /*26a0*/  FFMA R57, R60, R88, R57 ;  /* 0x000000583c397223 */ /* 0x000fe20000000039 */
[----:B------:R-:W-:-:S02]  /*26b0*/  ISETP.GT.AND P1, PT, R3, RZ, P3 ;  /* 0x000000ff0300720c */ /* 0x000fc40001f24270 */
[----:B------:R-:W-:Y:S02]  /*26c0*/  P2R R107, PR, RZ, 0x8 ;  /* 0x00000008ff6b7803 */ /* 0x000fe40000000000 */
[----:B------:R-:W-:-:S05]  /*26d0*/  F2FP.TF32.F32.PACK_B R57, R57 ;  /* 0x00000039ff39723e */ /* 0x000fca00024050ff */
[----:B------:R0:W-:Y:S04]  /*26e0*/  @P0 STG.E desc[UR36][R12.64+0x20], R57 ;  /* 0x000020390c000986 */ /* 0x0001e8000c101924 */
[----:B------:R-:W-:Y:S05]  /*26f0*/  @!P1 BRA `(.L_x_37) ;  /* 0x0000000000049947 */ /* 0x000fea0003800000 */
[----:B------:R0:W5:Y:S02]  /*2700*/  LDG.E.LTC128B R56, desc[UR36][R6.64+0x24] ;  /* 0x0000242406387981 */ /* 0x000164000c1e1920 */
.L_x_37:
[----:B------:R-:W-:Y:S05]  /*2710*/  BSYNC B1 ;  /* 0x0000000000017941 */ /* 0x000fea0003800000 */
.L_x_36:
[----:B-----5:R-:W-:Y:S01]  /*2720*/  LOP3.LUT R58, R56, 0xffffe000, RZ, 0xc0, !PT ;  /* 0xffffe000383a7812 */ /* 0x020fe200078ec0ff */
[----:B------:R-:W-:Y:S01]  /*2730*/  BSSY B1, `(.L_x_38) ;  /* 0x0000008000017945 */ /* 0x000fe20003800000 */
[----:B------:R-:W-:-:S03]  /*2740*/  ISETP.GT.AND P0, PT, R3, 0x8, P4 ;  /* 0x000000080300780c */ /* 0x000fc60002704270 */
[----:B------:R-:W-:-:S04]  /*2750*/  FMUL R58, R58, R89 ;  /* 0x000000593a3a7220 */ /* 0x000fc80000400000 */
[----:B------:R-:W-:-:S05]  /*2760*/  FFMA R61, R61, R88, R58 ;  /* 0x000000583d3d7223 */ /* 0x000fca000000003a */
[----:B------:R-:W-:-:S05]  /*2770*/  F2FP.TF32.F32.PACK_B R61, R61 ;  /* 0x0000003dff3d723e */ /* 0x000fca00024050ff */
[----:B------:R0:W-:Y:S01]  /*2780*/  @P1 STG.E desc[UR36][R12.64+0x24], R61 ;  /* 0x0000243d0c001986 */ /* 0x0001e2000c101924 */
[----:B------:R-:W-:Y:S05]  /*2790*/  @!P0 BRA `(.L_x_39) ;  /* 0x0000000000048947 */ /* 0x000fea0003800000 */
[----:B------:R0:W5:Y:S02]  /*27a0*/  LDG.E.LTC128B R56, desc[UR36][R14.64+0x20] ;  /* 0x000020240e387981 */ /* 0x000164000c1e1920 */
.L_x_39:
[----:B------:R-:W-:Y:S05]  /*27b0*/  BSYNC B1 ;  /* 0x0000000000017941 */ /* 0x000fea0003800000 */
.L_x_38:
[----:B-----5:R-:W-:Y:S01]  /*27c0*/  LOP3.LUT R58, R56, 0xffffe000, RZ, 0xc0, !PT ;  /* 0xffffe000383a7812 */ /* 0x020fe200078ec0ff */
[----:B------:R-:W-:Y:S01]  /*27d0*/  BSSY B1, `(.L_x_40) ;  /* 0x0000008000017945 */ /* 0x000fe20003800000 */
[----:B------:R-:W-:-:S03]  /*27e0*/  ISETP.GT.AND P1, PT, R3, 0x8, P3 ;  /* 0x000000080300780c */ /* 0x000fc60001f24270 */
[----:B0-----:R-:W-:-:S04]  /*27f0*/  FMUL R57, R58, R89 ;  /* 0x000000593a397220 */ /* 0x001fc80000400000 */
[----:B------:R-:W-:-:S05]  /*2800*/  FFMA R57, R62, R88, R57 ;  /* 0x000000583e397223 */ /* 0x000fca0000000039 */
[----:B------:R-:W-:-:S05]  /*2810*/  F2FP.TF32.F32.PACK_B R57, R57 ;  /* 0x00000039ff39723e */ /* 0x000fca00024050ff */
[----:B------:R0:W-:Y:S01]  /*2820*/  @P0 STG.E desc[UR36][R20.64+0x20], R57 ;  /* 0x0000203914000986 */ /* 0x0001e2000c101924 */
[----:B------:R-:W-:Y:S05]  /*2830*/  @!P1 BRA `(.L_x_41) ;  /* 0x0000000000049947 */ /* 0x000fea0003800000 */
[----:B------:R0:W5:Y:S02]  /*2840*/  LDG.E.LTC128B R56, desc[UR36][R14.64+0x24] ;  /* 0x000024240e387981 */ /* 0x000164000c1e1920 */
.L_x_41:
[----:B------:R-:W-:Y:S05]  /*2850*/  BSYNC B1 ;  /* 0x0000000000017941 */ /* 0x000fea0003800000 */
.L_x_40:
[----:B-----5:R-:W-:Y:S01]  /*2860*/  LOP3.LUT R58, R56, 0xffffe000, RZ, 0xc0, !PT ;  /* 0xffffe000383a7812 */ /* 0x020fe200078ec0ff */
[----:B------:R-:W-:Y:S01]  /*2870*/  BSSY B1, `(.L_x_42) ;  /* 0x000000d000017945 */ /* 0x000fe20003800000 */
[----:B------:R-:W-:Y:S01]  /*2880*/  IADD3 R113, P0, R113, 0x80, RZ ;  /* 0x0000008071717810 */ /* 0x000fe20007f1e0ff */
[----:B------:R-:W-:Y:S01]  /*2890*/  IMAD.MOV.U32 R100, RZ, RZ, R56 ;  /* 0x000000ffff647224 */ /* 0x000fe200078e0038 */
[----:B------:R-:W-:Y:S01]  /*28a0*/  ISETP.GT.AND P2, PT, R4, 0x10, PT ;  /* 0x000000100400780c */ /* 0x000fe20003f44270 */
[----:B------:R-:W-:Y:S02]  /*28b0*/  FMUL R58, R58, R89 ;  /* 0x000000593a3a7220 */ /* 0x000fe40000400000 */
[----:B0-----:R-:W-:Y:S01]  /*28c0*/  IMAD.X R57, RZ, RZ, R101, P0 ;  /* 0x000000ffff397224 */ /* 0x001fe200000e0665 */
[----:B------:R-:W-:Y:S01]  /*28d0*/  ISETP.GT.AND P0, PT, R3, RZ, P2 ;  /* 0x000000ff0300720c */ /* 0x000fe20001704270 */
[----:B------:R-:W-:Y:S01]  /*28e0*/  FFMA R63, R63, R88, R58 ;  /* 0x000000583f3f7223 */ /* 0x000fe2000000003a */
[----:B------:R-:W-:-:S04]  /*28f0*/  P2R R101, PR, RZ, 0x4 ;  /* 0x00000004ff657803 */ /* 0x000fc80000000000 */
[----:B------:R-:W-:-:S05]  /*2900*/  F2FP.TF32.F32.PACK_B R63, R63 ;  /* 0x0000003fff3f723e */ /* 0x000fca00024050ff */
[----:B------:R0:W-:Y:S02]  /*2910*/  @P1 STG.E desc[UR36][R20.64+0x24], R63 ;  /* 0x0000243f14001986 */ /* 0x0001e4000c101924 */
[----:B------:R-:W-:Y:S05]  /*2920*/  @!P0 BRA `(.L_x_43) ;  /* 0x0000000000048947 */ /* 0x000fea0003800000 */
[----:B------:R0:W5:Y:S02]  /*2930*/  LDG.E.LTC128B R100, desc[UR36][R6.64+0x40] ;  /* 0x0000402406647981 */ /* 0x000164000c1e1920 */
.L_x_43:
[----:B------:R-:W-:Y:S05]  /*2940*/  BSYNC B1 ;  /* 0x0000000000017941 */ /* 0x000fea0003800000 */
.L_x_42:
[----:B-----5:R-:W-:Y:S01]  /*2950*/  LOP3.LUT R56, R100, 0xffffe000, RZ, 0xc0, !PT ;  /* 0xffffe00064387812 */ /* 0x020fe200078ec0ff */
[-C--:B------:R-:W-:Y:S01]  /*2960*/  IMAD R58, R57, R98.reuse, RZ ;  /* 0x00000062393a7224 */ /* 0x080fe200078e02ff */
[----:B------:R-:W-:Y:S01]  /*2970*/  ISETP.GT.AND P1, PT, R4, 0x11, PT ;  /* 0x000000110400780c */ /* 0x000fe20003f24270 */
[C---:B0-----:R-:W-:Y:S01]  /*2980*/  IMAD.WIDE.U32 R62, R113.reuse, R98, R102 ;  /* 0x00000062713e7225 */ /* 0x041fe200078e0066 */
[----:B------:R-:W-:Y:S03]  /*2990*/  BSSY B1, `(.L_x_44) ;  /* 0x000001f000017945 */ /* 0x000fe60003800000 */
[----:B------:R-:W-:Y:S01]  /*29a0*/  FMUL R57, R56, R89 ;  /* 0x0000005938397220 */ /* 0x000fe20000400000 */
[----:B------:R-:W-:-:S03]  /*29b0*/  IMAD R99, R113, R99, R58 ;  /* 0x0000006371637224 */ /* 0x000fc600078e023a */
[----:B------:R-:W-:Y:S01]  /*29c0*/  FFMA R97, R64, R88, R57 ;  /* 0x0000005840617223 */ /* 0x000fe20000000039 */
[----:B---3--:R-:W-:-:S04]  /*29d0*/  IMAD.WIDE.U32 R58, R113, R98, R8 ;  /* 0x00000062713a7225 */ /* 0x008fc800078e0008 */
[----:B------:R-:W-:Y:S01]  /*29e0*/  F2FP.TF32.F32.PACK_B R97, R97 ;  /* 0x00000061ff61723e */ /* 0x000fe200024050ff */
[----:B------:R-:W-:Y:S02]  /*29f0*/  IMAD.IADD R59, R99, 0x1, R59 ;  /* 0x00000001633b7824 */ /* 0x000fe400078e023b */
[----:B------:R-:W-:Y:S02]  /*2a00*/  IMAD.WIDE.U32 R56, R113, R98, R94 ;  /* 0x0000006271387225 */ /* 0x000fe400078e005e */
[----:B------:R0:W-:Y:S02]  /*2a10*/  @P0 STG.E desc[UR36][R12.64+0x40], R97 ;  /* 0x000040610c000986 */ /* 0x0001e4000c101924 */
[----:B------:R-:W-:Y:S01]  /*2a20*/  IMAD.WIDE.U32 R60, R23, R92, R58 ;  /* 0x0000005c173c7225 */ /* 0x000fe200078e003a */
[----:B------:R-:W-:-:S03]  /*2a30*/  LEA R58, P0, R56, R90, 0x2 ;  /* 0x0000005a383a7211 */ /* 0x000fc600078010ff */
[----:B------:R-:W-:Y:S02]  /*2a40*/  IMAD.IADD R57, R57, 0x1, R99 ;  /* 0x0000000139397824 */ /* 0x000fe400078e0263 */
[----:B------:R-:W-:-:S03]  /*2a50*/  IMAD.IADD R99, R99, 0x1, R63 ;  /* 0x0000000163637824 */ /* 0x000fc600078e023f */
[----:B------:R-:W-:Y:S01]  /*2a60*/  LEA.HI.X R59, R56, R91, R57, 0x2, P0 ;  /* 0x0000005b383b7211 */ /* 0x000fe200000f1439 */
[----:B------:R-:W-:Y:S01]  /*2a70*/  IMAD.IADD R57, R111, 0x1, R61 ;  /* 0x000000016f397824 */ /* 0x000fe200078e023d */
[----:B------:R-:W-:-:S04]  /*2a80*/  LEA R56, P0, R60, R90, 0x2 ;  /* 0x0000005a3c387211 */ /* 0x000fc800078010ff */
[----:B------:R-:W-:Y:S02]  /*2a90*/  LEA.HI.X R57, R60, R91, R57, 0x2, P0 ;  /* 0x0000005b3c397211 */ /* 0x000fe400000f1439 */
[----:B------:R-:W-:-:S05]  /*2aa0*/  IADD3 R96, P0, R96, R62, RZ ;  /* 0x0000003e60607210 */ /* 0x000fca0007f1e0ff */
[----:B------:R-:W-:Y:S01]  /*2ab0*/  IMAD.X R94, R99, 0x1, R95, P0 ;  /* 0x00000001635e7824 */ /* 0x000fe200000e065f */
[----:B------:R-:W-:-:S05]  /*2ac0*/  IADD3 R62, P0, R8, R62, RZ ;  /* 0x0000003e083e7210 */ /* 0x000fca0007f1e0ff */
[----:B------:R-:W-:Y:S01]  /*2ad0*/  IMAD.X R63, R9, 0x1, R99, P0 ;  /* 0x00000001093f7824 */ /* 0x000fe200000e0663 */
[----:B------:R-:W-:Y:S01]  /*2ae0*/  LEA R60, P0, R96, R90, 0x2 ;  /* 0x0000005a603c7211 */ /* 0x000fe200078010ff */
[----:B------:R-:W-:-:S03]  /*2af0*/  IMAD.WIDE.U32 R62, R23, R92, R62 ;  /* 0x0000005c173e7225 */ /* 0x000fc600078e003e */
[----:B------:R-:W-:Y:S01]  /*2b00*/  LEA.HI.X R61, R96, R91, R94, 0x2, P0 ;  /* 0x0000005b603d7211 */ /* 0x000fe200000f145e */
[----:B------:R-:W-:Y:S01]  /*2b10*/  IMAD.IADD R9, R111, 0x1, R63 ;  /* 0x000000016f097824 */ /* 0x000fe200078e023f */
[----:B------:R-:W-:-:S04]  /*2b20*/  LEA R8, P0, R62, R90, 0x2 ;  /* 0x0000005a3e087211 */ /* 0x000fc800078010ff */
[----:B------:R-:W-:Y:S02]  /*2b30*/  LEA.HI.X R9, R62, R91, R9, 0x2, P0 ;  /* 0x0000005b3e097211 */ /* 0x000fe400000f1409 */
[----:B------:R-:W-:Y:S02]  /*2b40*/  ISETP.GT.AND P0, PT, R3, RZ, P1 ;  /* 0x000000ff0300720c */ /* 0x000fe40000f04270 */
[----:B------:R-:W-:-:S11]  /*2b50*/  P2R R91, PR, RZ, 0x2 ;  /* 0x00000002ff5b7803 */ /* 0x000fd60000000000 */
[----:B0-----:R-:W-:Y:S05]  /*2b60*/  @!P0 BRA `(.L_x_45) ;  /* 0x0000000000048947 */ /* 0x001fea0003800000 */
[----:B------:R0:W5:Y:S02]  /*2b70*/  LDG.E.LTC128B R100, desc[UR36][R6.64+0x44] ;  /* 0x0000442406647981 */ /* 0x000164000c1e1920 */
.L_x_45:
[----:B------:R-:W-:Y:S05]  /*2b80*/  BSYNC B1 ;  /* 0x0000000000017941 */ /* 0x000fea0003800000 */
.L_x_44:
[----:B-----5:R-:W-:Y:S01]  /*2b90*/  LOP3.LUT R62, R100, 0xffffe000, RZ, 0xc0, !PT ;  /* 0xffffe000643e7812 */ /* 0x020fe200078ec0ff */
[----:B------:R-:W-:Y:S04]  /*2ba0*/  BSSY B1, `(.L_x_46) ;  /* 0x0000008000017945 */ /* 0x000fe80003800000 */
[----:B------:R-:W-:-:S04]  /*2bb0*/  FMUL R62, R62, R89 ;  /* 0x000000593e3e7220 */ /* 0x000fc80000400000 */
[----:B------:R-:W-:-:S05]  /*2bc0*/  FFMA R65, R65, R88, R62 ;  /* 0x0000005841417223 */ /* 0x000fca000000003e */
[----:B------:R-:W-:-:S05]  /*2bd0*/  F2FP.TF32.F32.PACK_B R65, R65 ;  /* 0x00000041ff41723e */ /* 0x000fca00024050ff */
[----:B------:R3:W-:Y:S01]  /*2be0*/  @P0 STG.E desc[UR36][R12.64+0x44], R65 ;  /* 0x000044410c000986 */ /* 0x0007e2000c101924 */
[----:B------:R-:W-:-:S13]  /*2bf0*/  ISETP.GT.AND P0, PT, R3, 0x8, P2 ;  /* 0x000000080300780c */ /* 0x000fda0001704270 */
[----:B---3--:R-:W-:Y:S05]  /*2c00*/  @!P0 BRA `(.L_x_47) ;  /* 0x0000000000048947 */ /* 0x008fea0003800000 */
[----:B------:R3:W5:Y:S02]  /*2c10*/  LDG.E.LTC128B R100, desc[UR36][R14.64+0x40] ;  /* 0x000040240e647981 */ /* 0x000764000c1e1920 */
.L_x_47:
[----:B------:R-:W-:Y:S05]  /*2c20*/  BSYNC B1 ;  /* 0x0000000000017941 */ /* 0x000fea0003800000 */
.L_x_46:
[----:B-----5:R-:W-:Y:S01]  /*2c30*/  LOP3.LUT R62, R100, 0xffffe000, RZ, 0xc0, !PT ;  /* 0xffffe000643e7812 */ /* 0x020fe200078ec0ff */
[----:B------:R-:W-:Y:S04]  /*2c40*/  BSSY B1, `(.L_x_48) ;  /* 0x0000008000017945 */ /* 0x000fe80003800000 */
[----:B------:R-:W-:-:S04]  /*2c50*/  FMUL R23, R62, R89 ;  /* 0x000000593e177220 */ /* 0x000fc80000400000 */
[----:B------:R-:W-:-:S05]  /*2c60*/  FFMA R23, R66, R88, R23 ;  /* 0x0000005842177223 */ /* 0x000fca0000000017 */
[----:B------:R-:W-:-:S05]  /*2c70*/  F2FP.TF32.F32.PACK_B R23, R23 ;  /* 0x00000017ff17723e */ /* 0x000fca00024050ff */
[----:B------:R0:W-:Y:S01]  /*2c80*/  @P0 STG.E desc[UR36][R20.64+0x40], R23 ;  /* 0x0000401714000986 */ /* 0x0001e2000c101924 */
[----:B------:R-:W-:-:S13]  /*2c90*/  ISETP.GT.AND P0, PT, R3, 0x8, P1 ;  /* 0x000000080300780c */ /* 0x000fda0000f04270 */
[----:B0-----:R-:W-:Y:S05]  /*2ca0*/  @!P0 BRA `(.L_x_49) ;  /* 0x0000000000048947 */ /* 0x001fea0003800000 */
[----:B------:R0:W5:Y:S02]  /*2cb0*/  LDG.E.LTC128B R100, desc[UR36][R14.64+0x44] ;  /* 0x000044240e647981 */ /* 0x000164000c1e1920 */
.L_x_49:
[----:B------:R-:W-:Y:S05]  /*2cc0*/  BSYNC B1 ;  /* 0x0000000000017941 */ /* 0x000fea0003800000 */
.L_x_48:
[----:B-----5:R-:W-:Y:S01]  /*2cd0*/  LOP3.LUT R62, R100, 0xffffe000, RZ, 0xc0, !PT ;  /* 0xffffe000643e7812 */ /* 0x020fe200078ec0ff */
[----:B------:R-:W-:Y:S01]  /*2ce0*/  BSSY B1, `(.L_x_50) ;  /* 0x000000a000017945 */ /* 0x000fe20003800000 */
[----:B------:R-:W-:-:S03]  /*2cf0*/  ISETP.GT.AND P2, PT, R4, 0x18, PT ;  /* 0x000000180400780c */ /* 0x000fc60003f44270 */
[----:B------:R-:W-:Y:S01]  /*2d00*/  FMUL R62, R62, R89 ;  /* 0x000000593e3e7220 */ /* 0x000fe20000400000 */
[----:B------:R-:W-:-:S03]  /*2d10*/  P2R R90, PR, RZ, 0x4 ;  /* 0x00000004ff5a7803 */ /* 0x000fc60000000000 */
[----:B------:R-:W-:-:S05]  /*2d20*/  FFMA R67, R67, R88, R62 ;  /* 0x0000005843437223 */ /* 0x000fca000000003e */
[----:B------:R-:W-:-:S05]  /*2d30*/  F2FP.TF32.F32.PACK_B R67, R67 ;  /* 0x00000043ff43723e */ /* 0x000fca00024050ff */
[----:B------:R0:W-:Y:S01]  /*2d40*/  @P0 STG.E desc[UR36][R20.64+0x44], R67 ;  /* 0x0000444314000986 */ /* 0x0001e2000c101924 */
[----:B------:R-:W-:-:S13]  /*2d50*/  ISETP.GT.AND P0, PT, R3, RZ, P2 ;  /* 0x000000ff0300720c */ /* 0x000fda0001704270 */
[----:B0-----:R-:W-:Y:S05]  /*2d60*/  @!P0 BRA `(.L_x_51) ;  /* 0x0000000000048947 */ /* 0x001fea0003800000 */
[----:B------:R0:W5:Y:S02]  /*2d70*/  LDG.E.LTC128B R100, desc[UR36][R6.64+0x60] ;  /* 0x0000602406647981 */ /* 0x000164000c1e1920 */
.L_x_51:
[----:B------:R-:W-:Y:S05]  /*2d80*/  BSYNC B1 ;  /* 0x0000000000017941 */ /* 0x000fea0003800000 */
.L_x_50:
        /* <DEDUP_REMOVED lines=11> */
.L_x_53:
[----:B------:R-:W-:Y:S05]  /*2e40*/  BSYNC B1 ;  /* 0x0000000000017941 */ /* 0x000fea0003800000 */
.L_x_52:
        /* <DEDUP_REMOVED lines=9> */
.L_x_55:
[----:B------:R-:W-:Y:S05]  /*2ee0*/  BSYNC B1 ;  /* 0x0000000000017941 */ /* 0x000fea0003800000 */
.L_x_54:
        /* <DEDUP_REMOVED lines=9> */
.L_x_57:
[----:B------:R-:W-:Y:S05]  /*2f80*/  BSYNC B1 ;  /* 0x0000000000017941 */ /* 0x000fea0003800000 */
.L_x_56:
        /* <DEDUP_REMOVED lines=11> */
.L_x_59:
[----:B------:R-:W-:Y:S05]  /*3040*/  BSYNC B1 ;  /* 0x0000000000017941 */ /* 0x000fea0003800000 */
.L_x_58:
        /* <DEDUP_REMOVED lines=11> */
.L_x_61:
[----:B------:R-:W-:Y:S05]  /*3100*/  BSYNC B1 ;  /* 0x0000000000017941 */ /* 0x000fea0003800000 */
.L_x_60:
        /* <DEDUP_REMOVED lines=9> */
.L_x_63:
[----:B------:R-:W-:Y:S05]  /*31a0*/  BSYNC B1 ;  /* 0x0000000000017941 */ /* 0x000fea0003800000 */
.L_x_62:
        /* <DEDUP_REMOVED lines=9> */
.L_x_65:
[----:B------:R-:W-:Y:S05]  /*3240*/  BSYNC B1 ;  /* 0x0000000000017941 */ /* 0x000fea0003800000 */
.L_x_64:
        /* <DEDUP_REMOVED lines=11> */
.L_x_67:
[----:B------:R-:W-:Y:S05]  /*3300*/  BSYNC B1 ;  /* 0x0000000000017941 */ /* 0x000fea0003800000 */
.L_x_66:
[----:B-----5:R-:W-:Y:S01]  /*3310*/  LOP3.LUT R62, R100, 0xffffe000, RZ, 0xc0, !PT ;  /* 0xffffe000643e7812 */ /* 0x020fe200078ec0ff */
[----:B------:R-:W-:Y:S01]  /*3320*/  BSSY B1, `(.L_x_68) ;  /* 0x000000a000017945 */ /* 0x000fe20003800000 */
[----:B------:R-:W-:-:S03]  /*3330*/  ISETP.GT.AND P5, PT, R4, 0x29, PT ;  /* 0x000000290400780c */ /* 0x000fc60003fa4270 */
[----:B------:R-:W-:-:S04]  /*3340*/  FMUL R23, R62, R89 ;  /* 0x000000593e177220 */ /* 0x000fc80000400000 */
[----:B------:R-:W-:-:S05]  /*3350*/  FFMA R23, R76, R88, R23 ;  /* 0x000000584c177223 */ /* 0x000fca0000000017 */
[----:B------:R-:W-:-:S05]  /*3360*/  F2FP.TF32.F32.PACK_B R23, R23 ;  /* 0x00000017ff17723e */ /* 0x000fca00024050ff */
[----:B------:R1:W-:Y:S01]  /*3370*/  @P0 STG.E desc[UR36][R12.64+0xa0], R23 ;  /* 0x0000a0170c000986 */ /* 0x0003e2000c101924 */
[----:B------:R-:W-:Y:S02]  /*3380*/  ISETP.GT.AND P0, PT, R3, RZ, P5 ;  /* 0x000000ff0300720c */ /* 0x000fe40002f04270 */
[----:B-1----:R-:W-:-:S11]  /*3390*/  P2R R23, PR, RZ, 0x20 ;  /* 0x00000020ff177803 */ /* 0x002fd60000000000 */
[----:B------:R-:W-:Y:S05]  /*33a0*/  @!P0 BRA `(.L_x_69) ;  /* 0x0000000000048947 */ /* 0x000fea0003800000 */
[----:B------:R1:W5:Y:S02]  /*33b0*/  LDG.E.LTC128B R100, desc[UR36][R6.64+0xa4] ;  /* 0x0000a42406647981 */ /* 0x000364000c1e1920 */
.L_x_69:
[----:B------:R-:W-:Y:S05]  /*33c0*/  BSYNC B1 ;  /* 0x0000000000017941 */ /* 0x000fea0003800000 */
.L_x_68:
        /* <DEDUP_REMOVED lines=9> */
.L_x_71:
[----:B------:R-:W-:Y:S05]  /*3460*/  BSYNC B1 ;  /* 0x0000000000017941 */ /* 0x000fea0003800000 */
.L_x_70:
        /* <DEDUP_REMOVED lines=9> */
.L_x_73:
[----:B------:R-:W-:Y:S05]  /*3500*/  BSYNC B1 ;  /* 0x0000000000017941 */ /* 0x000fea0003800000 */
.L_x_72:
[----:B-----5:R-:W-:Y:S01]  /*3510*/  LOP3.LUT R62, R100, 0xffffe000, RZ, 0xc0, !PT ;  /* 0xffffe000643e7812 */ /* 0x020fe200078ec0ff */
[----:B------:R-:W-:Y:S01]  /*3520*/  BSSY B1, `(.L_x_74) ;  /* 0x0000009000017945 */ /* 0x000fe20003800000 */
[----:B------:R-:W-:-:S03]  /*3530*/  ISETP.GT.AND P3, PT, R4, 0x30, PT ;  /* 0x000000300400780c */ /* 0x000fc60003f64270 */
[----:B------:R-:W-:-:S04]  /*3540*/  FMUL R62, R62, R89 ;  /* 0x000000593e3e7220 */ /* 0x000fc80000400000 */
[----:B------:R-:W-:-:S05]  /*3550*/  FFMA R79, R79, R88, R62 ;  /* 0x000000584f4f7223 */ /* 0x000fca000000003e */
[----:B------:R-:W-:-:S05]  /*3560*/  F2FP.TF32.F32.PACK_B R79, R79 ;  /* 0x0000004fff4f723e */ /* 0x000fca00024050ff */
[----:B------:R0:W-:Y:S01]  /*3570*/  @P0 STG.E desc[UR36][R20.64+0xa4], R79 ;  /* 0x0000a44f14000986 */ /* 0x0001e2000c101924 */
[----:B------:R-:W-:-:S13]  /*3580*/  ISETP.GT.AND P0, PT, R3, RZ, P3 ;  /* 0x000000ff0300720c */ /* 0x000fda0001f04270 */
[----:B0-----:R-:W-:Y:S05]  /*3590*/  @!P0 BRA `(.L_x_75) ;  /* 0x0000000000048947 */ /* 0x001fea0003800000 */
[----:B------:R0:W5:Y:S02]  /*35a0*/  LDG.E.LTC128B R100, desc[UR36][R6.64+0xc0] ;  /* 0x0000c02406647981 */ /* 0x000164000c1e1920 */
.L_x_75:
[----:B------:R-:W-:Y:S05]  /*35b0*/  BSYNC B1 ;  /* 0x0000000000017941 */ /* 0x000fea0003800000 */
.L_x_74:
        /* <DEDUP_REMOVED lines=10> */
.L_x_77:
[----:B------:R-:W-:Y:S05]  /*3660*/  BSYNC B1 ;  /* 0x0000000000017941 */ /* 0x000fea0003800000 */
.L_x_76:
        /* <DEDUP_REMOVED lines=9> */
.L_x_79:
[----:B------:R-:W-:Y:S05]  /*3700*/  BSYNC B1 ;  /* 0x0000000000017941 */ /* 0x000fea0003800000 */
.L_x_78:
        /* <DEDUP_REMOVED lines=9> */
.L_x_81:
[----:B------:R-:W-:Y:S05]  /*37a0*/  BSYNC B1 ;  /* 0x0000000000017941 */ /* 0x000fea0003800000 */
.L_x_80:
        /* <DEDUP_REMOVED lines=10> */
.L_x_83:
[----:B------:R-:W-:Y:S05]  /*3850*/  BSYNC B1 ;  /* 0x0000000000017941 */ /* 0x000fea0003800000 */
.L_x_82:
[----:B-----5:R-:W-:Y:S01]  /*3860*/  LOP3.LUT R62, R100, 0xffffe000, RZ, 0xc0, !PT ;  /* 0xffffe000643e7812 */ /* 0x020fe200078ec0ff */
[----:B------:R-:W-:Y:S04]  /*3870*/  BSSY B1, `(.L_x_84) ;  /* 0x000000f000017945 */ /* 0x000fe80003800000 */
[----:B------:R-:W-:-:S04]  /*3880*/  FMUL R23, R62, R89 ;  /* 0x000000593e177220 */ /* 0x000fc80000400000 */
[----:B------:R-:W-:-:S05]  /*3890*/  FFMA R23, R84, R88, R23 ;  /* 0x0000005854177223 */ /* 0x000fca0000000017 */
[----:B------:R-:W-:-:S05]  /*38a0*/  F2FP.TF32.F32.PACK_B R23, R23 ;  /* 0x00000017ff17723e */ /* 0x000fca00024050ff */
[----:B------:R0:W-:Y:S01]  /*38b0*/  @P0 STG.E desc[UR36][R12.64+0xe0], R23 ;  /* 0x0000e0170c000986 */ /* 0x0001e2000c101924 */
[----:B------:R-:W-:-:S05]  /*38c0*/  IADD3 R64, P0, R5, R20, RZ ;  /* 0x0000001405407210 */ /* 0x000fca0007f1e0ff */
[----:B------:R-:W-:Y:S01]  /*38d0*/  IMAD.X R65, R93, 0x1, R21, P0 ;  /* 0x000000015d417824 */ /* 0x000fe200000e0615 */
[----:B------:R-:W-:-:S05]  /*38e0*/  IADD3 R66, P0, R5, R20, RZ ;  /* 0x0000001405427210 */ /* 0x000fca0007f1e0ff */
[----:B------:R-:W-:Y:S01]  /*38f0*/  IMAD.X R67, R93, 0x1, R21, P0 ;  /* 0x000000015d437824 */ /* 0x000fe200000e0615 */
[----:B------:R-:W-:-:S05]  /*3900*/  IADD3 R62, P0, R5, R12, RZ ;  /* 0x0000000c053e7210 */ /* 0x000fca0007f1e0ff */
[----:B------:R-:W-:Y:S01]  /*3910*/  IMAD.X R63, R93, 0x1, R13, P0 ;  /* 0x000000015d3f7824 */ /* 0x000fe200000e060d */
[----:B------:R-:W-:-:S04]  /*3920*/  ISETP.GT.AND P0, PT, R4, 0x39, PT ;  /* 0x000000390400780c */ /* 0x000fc80003f04270 */
[----:B------:R-:W-:-:S13]  /*3930*/  ISETP.GT.AND P4, PT, R3, RZ, P0 ;  /* 0x000000ff0300720c */ /* 0x000fda0000784270 */
[----:B0-----:R-:W-:Y:S05]  /*3940*/  @!P4 BRA `(.L_x_85) ;  /* 0x000000000004c947 */ /* 0x001fea0003800000 */
[----:B------:R0:W5:Y:S02]  /*3950*/  LDG.E.LTC128B R100, desc[UR36][R6.64+0xe4] ;  /* 0x0000e42406647981 */ /* 0x000164000c1e1920 */
.L_x_85:
[----:B------:R-:W-:Y:S05]  /*3960*/  BSYNC B1 ;  /* 0x0000000000017941 */ /* 0x000fea0003800000 */
.L_x_84:
        /* <DEDUP_REMOVED lines=9> */
.L_x_87:
[----:B------:R-:W-:Y:S05]  /*3a00*/  BSYNC B1 ;  /* 0x0000000000017941 */ /* 0x000fea0003800000 */
.L_x_86:
        /* <DEDUP_REMOVED lines=9> */
.L_x_89:
[----:B------:R-:W-:Y:S05]  /*3aa0*/  BSYNC B1 ;  /* 0x0000000000017941 */ /* 0x000fea0003800000 */
.L_x_88:
[----:B-----5:R-:W-:-:S05]  /*3ab0*/  LOP3.LUT R4, R100, 0xffffe000, RZ, 0xc0, !PT ;  /* 0xffffe00064047812 */ /* 0x020fca00078ec0ff */
[----:B------:R-:W-:-:S04]  /*3ac0*/  FMUL R4, R4, R89 ;  /* 0x0000005904047220 */ /* 0x000fc80000400000 */
[----:B------:R-:W-:-:S05]  /*3ad0*/  FFMA R87, R87, R88, R4 ;  /* 0x0000005857577223 */ /* 0x000fca0000000004 */
[----:B------:R-:W-:-:S05]  /*3ae0*/  F2FP.TF32.F32.PACK_B R87, R87 ;  /* 0x00000057ff57723e */ /* 0x000fca00024050ff */
[----:B------:R0:W-:Y:S01]  /*3af0*/  @P4 STG.E desc[UR36][R20.64+0xe4], R87 ;  /* 0x0000e45714004986 */ /* 0x0001e2000c101924 */
[----:B------:R-:W-:-:S13]  /*3b00*/  ISETP.GT.AND P4, PT, R3, 0x80, P6 ;  /* 0x000000800300780c */ /* 0x000fda0003784270 */
[----:B------:R-:W2:Y:S01]  /*3b10*/  @P4 LDG.E.LTC128B R100, desc[UR36][R58.64] ;  /* 0x000000243a644981 */ /* 0x000ea2000c1e1920 */
[----:B------:R-:W-:Y:S01]  /*3b20*/  BSSY B1, `(.L_x_90) ;  /* 0x000000a000017945 */ /* 0x000fe20003800000 */
[----:B--2---:R-:W-:-:S05]  /*3b30*/  LOP3.LUT R4, R100, 0xffffe000, RZ, 0xc0, !PT ;  /* 0xffffe00064047812 */ /* 0x004fca00078ec0ff */
[----:B------:R-:W-:-:S04]  /*3b40*/  FMUL R5, R4, R89 ;  /* 0x0000005904057220 */ /* 0x000fc80000400000 */
[----:B------:R-:W-:-:S05]  /*3b50*/  FFMA R5, R24, R88, R5 ;  /* 0x0000005818057223 */ /* 0x000fca0000000005 */
[----:B------:R-:W-:-:S05]  /*3b60*/  F2FP.TF32.F32.PACK_B R5, R5 ;  /* 0x00000005ff05723e */ /* 0x000fca00024050ff */
[----:B------:R0:W-:Y:S01]  /*3b70*/  @P4 STG.E desc[UR36][R62.64], R5 ;  /* 0x000000053e004986 */ /* 0x0001e2000c101924 */
[----:B------:R-:W-:-:S04]  /*3b80*/  ISETP.NE.AND P4, PT, R105, RZ, PT ;  /* 0x000000ff6900720c */ /* 0x000fc80003f85270 */
[----:B------:R-:W-:-:S13]  /*3b90*/  ISETP.GT.AND P4, PT, R3, 0x80, P4 ;  /* 0x000000800300780c */ /* 0x000fda0002784270 */
[----:B0-----:R-:W-:Y:S05]  /*3ba0*/  @!P4 BRA `(.L_x_91) ;  /* 0x000000000004c947 */ /* 0x001fea0003800000 */
[----:B------:R0:W5:Y:S02]  /*3bb0*/  LDG.E.LTC128B R100, desc[UR36][R56.64+0x4] ;  /* 0x0000042438647981 */ /* 0x000164000c1e1920 */
.L_x_91:
[----:B------:R-:W-:Y:S05]  /*3bc0*/  BSYNC B1 ;  /* 0x0000000000017941 */ /* 0x000fea0003800000 */
.L_x_90:
[----:B-----5:R-:W-:Y:S01]  /*3bd0*/  LOP3.LUT R4, R100, 0xffffe000, RZ, 0xc0, !PT ;  /* 0xffffe00064047812 */ /* 0x020fe200078ec0ff */
[----:B------:R-:W-:Y:S01]  /*3be0*/  @P4 IMAD.MOV.U32 R5, RZ, RZ, R63 ;  /* 0x000000ffff054224 */ /* 0x000fe200078e003f */
[----:B------:R-:W-:Y:S01]  /*3bf0*/  ISETP.GT.AND P6, PT, R3, 0x88, P6 ;  /* 0x000000880300780c */ /* 0x000fe200037c4270 */
[----:B------:R-:W-:Y:S02]  /*3c00*/  BSSY B1, `(.L_x_92) ;  /* 0x0000008000017945 */ /* 0x000fe40003800000 */
[----:B------:R-:W-:-:S04]  /*3c10*/  FMUL R4, R4, R89 ;  /* 0x0000005904047220 */ /* 0x000fc80000400000 */
[----:B------:R-:W-:Y:S01]  /*3c20*/  FFMA R25, R25, R88, R4 ;  /* 0x0000005819197223 */ /* 0x000fe20000000004 */
[----:B------:R-:W-:-:S04]  /*3c30*/  @P4 IMAD.MOV.U32 R4, RZ, RZ, R62 ;  /* 0x000000ffff044224 */ /* 0x000fc800078e003e */
[----:B------:R-:W-:-:S05]  /*3c40*/  F2FP.TF32.F32.PACK_B R25, R25 ;  /* 0x00000019ff19723e */ /* 0x000fca00024050ff */
[----:B------:R2:W-:Y:S01]  /*3c50*/  @P4 STG.E desc[UR36][R4.64+0x4], R25 ;  /* 0x0000041904004986 */ /* 0x0005e2000c101924 */
[----:B------:R-:W-:Y:S05]  /*3c60*/  @!P6 BRA `(.L_x_93) ;  /* 0x000000000004e947 */ /* 0x000fea0003800000 */
[----:B------:R0:W5:Y:S02]  /*3c70*/  LDG.E.LTC128B R100, desc[UR36][R60.64] ;  /* 0x000000243c647981 */ /* 0x000164000c1e1920 */
.L_x_93:
[----:B------:R-:W-:Y:S05]  /*3c80*/  BSYNC B1 ;  /* 0x0000000000017941 */ /* 0x000fea0003800000 */
.L_x_92:
[----:B--2--5:R-:W-:Y:S01]  /*3c90*/  LOP3.LUT R4, R100, 0xffffe000, RZ, 0xc0, !PT ;  /* 0xffffe00064047812 */ /* 0x024fe200078ec0ff */
[----:B------:R-:W-:Y:S01]  /*3ca0*/  BSSY B1, `(.L_x_94) ;  /* 0x0000009000017945 */ /* 0x000fe20003800000 */
[----:B------:R-:W-:-:S03]  /*3cb0*/  ISETP.NE.AND P4, PT, R105, RZ, PT ;  /* 0x000000ff6900720c */ /* 0x000fc60003f85270 */
[----:B------:R-:W-:Y:S01]  /*3cc0*/  FMUL R5, R4, R89 ;  /* 0x0000005904057220 */ /* 0x000fe20000400000 */
[----:B------:R-:W-:-:S03]  /*3cd0*/  ISETP.GT.AND P4, PT, R3, 0x88, P4 ;  /* 0x000000880300780c */ /* 0x000fc60002784270 */
[----:B------:R-:W-:-:S05]  /*3ce0*/  FFMA R5, R26, R88, R5 ;  /* 0x000000581a057223 */ /* 0x000fca0000000005 */
[----:B------:R-:W-:-:S05]  /*3cf0*/  F2FP.TF32.F32.PACK_B R5, R5 ;  /* 0x00000005ff05723e */ /* 0x000fca00024050ff */
[----:B------:R2:W-:Y:S01]  /*3d00*/  @P6 STG.E desc[UR36][R64.64], R5 ;  /* 0x0000000540006986 */ /* 0x0005e2000c101924 */
[----:B------:R-:W-:Y:S05]  /*3d10*/  @!P4 BRA `(.L_x_95) ;  /* 0x000000000004c947 */ /* 0x000fea0003800000 */
[----:B------:R0:W5:Y:S02]  /*3d20*/  LDG.E.LTC128B R100, desc[UR36][R8.64+0x4] ;  /* 0x0000042408647981 */ /* 0x000164000c1e1920 */
.L_x_95:
[----:B------:R-:W-:Y:S05]  /*3d30*/  BSYNC B1 ;  /* 0x0000000000017941 */ /* 0x000fea0003800000 */
.L_x_94:
[----:B-----5:R-:W-:Y:S01]  /*3d40*/  LOP3.LUT R4, R100, 0xffffe000, RZ, 0xc0, !PT ;  /* 0xffffe00064047812 */ /* 0x020fe200078ec0ff */
[----:B------:R-:W-:Y:S01]  /*3d50*/  BSSY B1, `(.L_x_96) ;  /* 0x0000009000017945 */ /* 0x000fe20003800000 */
[----:B------:R-:W-:-:S03]  /*3d60*/  ISETP.NE.AND P6, PT, R106, RZ, PT ;  /* 0x000000ff6a00720c */ /* 0x000fc60003fc5270 */
[----:B------:R-:W-:-:S04]  /*3d70*/  FMUL R4, R4, R89 ;  /* 0x0000005904047220 */ /* 0x000fc80000400000 */
[----:B------:R-:W-:-:S05]  /*3d80*/  FFMA R27, R27, R88, R4 ;  /* 0x000000581b1b7223 */ /* 0x000fca0000000004 */
[----:B------:R-:W-:-:S05]  /*3d90*/  F2FP.TF32.F32.PACK_B R27, R27 ;  /* 0x0000001bff1b723e */ /* 0x000fca00024050ff */
[----:B------:R0:W-:Y:S01]  /*3da0*/  @P4 STG.E desc[UR36][R66.64+0x4], R27 ;  /* 0x0000041b42004986 */ /* 0x0001e2000c101924 */
[----:B------:R-:W-:-:S13]  /*3db0*/  ISETP.GT.AND P4, PT, R3, 0x80, P6 ;  /* 0x000000800300780c */ /* 0x000fda0003784270 */
[----:B0-----:R-:W-:Y:S05]  /*3dc0*/  @!P4 BRA `(.L_x_97) ;  /* 0x000000000004c947 */ /* 0x001fea0003800000 */
[----:B------:R0:W5:Y:S02]  /*3dd0*/  LDG.E.LTC128B R100, desc[UR36][R56.64+0x20] ;  /* 0x0000202438647981 */ /* 0x000164000c1e1920 */
.L_x_97:
[----:B------:R-:W-:Y:S05]  /*3de0*/  BSYNC B1 ;  /* 0x0000000000017941 */ /* 0x000fea0003800000 */
.L_x_96:
[----:B-----5:R-:W-:Y:S01]  /*3df0*/  LOP3.LUT R4, R100, 0xffffe000, RZ, 0xc0, !PT ;  /* 0xffffe00064047812 */ /* 0x020fe200078ec0ff */
[----:B------:R-:W-:Y:S01]  /*3e00*/  BSSY B1, `(.L_x_98) ;  /* 0x000000b000017945 */ /* 0x000fe20003800000 */
[----:B------:R-:W-:-:S03]  /*3e10*/  ISETP.NE.AND P6, PT, R107, RZ, PT ;  /* 0x000000ff6b00720c */ /* 0x000fc60003fc5270 */
[----:B--2---:R-:W-:Y:S01]  /*3e20*/  FMUL R5, R4, R89 ;  /* 0x0000005904057220 */ /* 0x004fe20000400000 */
[----:B------:R-:W-:-:S03]  /*3e30*/  @P4 IMAD.MOV.U32 R4, RZ, RZ, R62 ;  /* 0x000000ffff044224 */ /* 0x000fc600078e003e */
[----:B-1--4-:R-:W-:Y:S01]  /*3e40*/  FFMA R7, R28, R88, R5 ;  /* 0x000000581c077223 */ /* 0x012fe20000000005 */
[----:B------:R-:W-:-:S04]  /*3e50*/  @P4 IMAD.MOV.U32 R5, RZ, RZ, R63 ;  /* 0x000000ffff054224 */ /* 0x000fc800078e003f */
[----:B------:R-:W-:-:S05]  /*3e60*/  F2FP.TF32.F32.PACK_B R7, R7 ;  /* 0x00000007ff07723e */ /* 0x000fca00024050ff */
[----:B------:R1:W-:Y:S01]  /*3e70*/  @P4 STG.E desc[UR36][R4.64+0x20], R7 ;  /* 0x0000200704004986 */ /* 0x0003e2000c101924 */
[----:B------:R-:W-:-:S13]  /*3e80*/  ISETP.GT.AND P4, PT, R3, 0x80, P6 ;  /* 0x000000800300780c */ /* 0x000fda0003784270 */
[----:B-1----:R-:W-:Y:S05]  /*3e90*/  @!P4 BRA `(.L_x_99) ;  /* 0x000000000004c947 */ /* 0x002fea0003800000 */
[----:B------:R1:W5:Y:S02]  /*3ea0*/  LDG.E.LTC128B R100, desc[UR36][R56.64+0x24] ;  /* 0x0000242438647981 */ /* 0x000364000c1e1920 */
.L_x_99:
[----:B------:R-:W-:Y:S05]  /*3eb0*/  BSYNC B1 ;  /* 0x0000000000017941 */ /* 0x000fea0003800000 */
.L_x_98:
[----:B-----5:R-:W-:Y:S01]  /*3ec0*/  LOP3.LUT R4, R100, 0xffffe000, RZ, 0xc0, !PT ;  /* 0xffffe00064047812 */ /* 0x020fe200078ec0ff */
[----:B------:R-:W-:Y:S01]  /*3ed0*/  @P4 IMAD.MOV.U32 R5, RZ, RZ, R63 ;  /* 0x000000ffff054224 */ /* 0x000fe200078e003f */
[----:B------:R-:W-:Y:S03]  /*3ee0*/  BSSY B1, `(.L_x_100) ;  /* 0x000000a000017945 */ /* 0x000fe60003800000 */
[----:B------:R-:W-:-:S04]  /*3ef0*/  FMUL R4, R4, R89 ;  /* 0x0000005904047220 */ /* 0x000fc80000400000 */
[----:B------:R-:W-:Y:S01]  /*3f00*/  FFMA R29, R29, R88, R4 ;  /* 0x000000581d1d7223 */ /* 0x000fe20000000004 */
[----:B------:R-:W-:-:S04]  /*3f10*/  @P4 IMAD.MOV.U32 R4, RZ, RZ, R62 ;  /* 0x000000ffff044224 */ /* 0x000fc800078e003e */
[----:B------:R-:W-:-:S05]  /*3f20*/  F2FP.TF32.F32.PACK_B R29, R29 ;  /* 0x0000001dff1d723e */ /* 0x000fca00024050ff */
[----:B------:R2:W-:Y:S01]  /*3f30*/  @P4 STG.E desc[UR36][R4.64+0x24], R29 ;  /* 0x0000241d04004986 */ /* 0x0005e2000c101924 */
[----:B------:R-:W-:-:S04]  /*3f40*/  ISETP.NE.AND P4, PT, R106, RZ, PT ;  /* 0x000000ff6a00720c */ /* 0x000fc80003f85270 */
[----:B------:R-:W-:-:S13]  /*3f50*/  ISETP.GT.AND P4, PT, R3, 0x88, P4 ;  /* 0x000000880300780c */ /* 0x000fda0002784270 */
[----:B--2---:R-:W-:Y:S05]  /*3f60*/  @!P4 BRA `(.L_x_101) ;  /* 0x000000000004c947 */ /* 0x004fea0003800000 */
[----:B------:R2:W5:Y:S02]  /*3f70*/  LDG.E.LTC128B R100, desc[UR36][R8.64+0x20] ;  /* 0x0000202408647981 */ /* 0x000564000c1e1920 */
.L_x_101:
[----:B------:R-:W-:Y:S05]  /*3f80*/  BSYNC B1 ;  /* 0x0000000000017941 */ /* 0x000fea0003800000 */
.L_x_100:
[----:B-----5:R-:W-:Y:S01]  /*3f90*/  LOP3.LUT R4, R100, 0xffffe000, RZ, 0xc0, !PT ;  /* 0xffffe00064047812 */ /* 0x020fe200078ec0ff */
[----:B------:R-:W-:Y:S04]  /*3fa0*/  BSSY B1, `(.L_x_102) ;  /* 0x0000008000017945 */ /* 0x000fe80003800000 */
[----:B------:R-:W-:-:S04]  /*3fb0*/  FMUL R5, R4, R89 ;  /* 0x0000005904057220 */ /* 0x000fc80000400000 */
[----:B------:R-:W-:-:S05]  /*3fc0*/  FFMA R5, R30, R88, R5 ;  /* 0x000000581e057223 */ /* 0x000fca0000000005 */
[----:B------:R-:W-:-:S05]  /*3fd0*/  F2FP.TF32.F32.PACK_B R5, R5 ;  /* 0x00000005ff05723e */ /* 0x000fca00024050ff */
[----:B------:R4:W-:Y:S01]  /*3fe0*/  @P4 STG.E desc[UR36][R10.64+0x20], R5 ;  /* 0x000020050a004986 */ /* 0x0009e2000c101924 */
[----:B------:R-:W-:-:S13]  /*3ff0*/  ISETP.GT.AND P4, PT, R3, 0x88, P6 ;  /* 0x000000880300780c */ /* 0x000fda0003784270 */
[----:B----4-:R-:W-:Y:S05]  /*4000*/  @!P4 BRA `(.L_x_103) ;  /* 0x000000000004c947 */ /* 0x010fea0003800000 */
[----:B------:R4:W5:Y:S02]  /*4010*/  LDG.E.LTC128B R100, desc[UR36][R8.64+0x24] ;  /* 0x0000242408647981 */ /* 0x000964000c1e1920 */
.L_x_103:
[----:B------:R-:W-:Y:S05]  /*4020*/  BSYNC B1 ;  /* 0x0000000000017941 */ /* 0x000fea0003800000 */
.L_x_102:
[----:B-----5:R-:W-:Y:S01]  /*4030*/  LOP3.LUT R4, R100, 0xffffe000, RZ, 0xc0, !PT ;  /* 0xffffe00064047812 */ /* 0x020fe200078ec0ff */
[----:B------:R-:W-:Y:S01]  /*4040*/  @P4 IMAD.MOV.U32 R5, RZ, RZ, R11 ;  /* 0x000000ffff054224 */ /* 0x000fe200078e000b */
[----:B------:R-:W-:Y:S01]  /*4050*/  ISETP.NE.AND P6, PT, R101, RZ, PT ;  /* 0x000000ff6500720c */ /* 0x000fe20003fc5270 */
[----:B------:R-:W-:Y:S02]  /*4060*/  BSSY B1, `(.L_x_104) ;  /* 0x0000009000017945 */ /* 0x000fe40003800000 */
[----:B------:R-:W-:-:S04]  /*4070*/  FMUL R4, R4, R89 ;  /* 0x0000005904047220 */ /* 0x000fc80000400000 */
[----:B------:R-:W-:Y:S01]  /*4080*/  FFMA R31, R31, R88, R4 ;  /* 0x000000581f1f7223 */ /* 0x000fe20000000004 */
[----:B------:R-:W-:-:S04]  /*4090*/  @P4 IMAD.MOV.U32 R4, RZ, RZ, R10 ;  /* 0x000000ffff044224 */ /* 0x000fc800078e000a */
[----:B------:R-:W-:-:S05]  /*40a0*/  F2FP.TF32.F32.PACK_B R31, R31 ;  /* 0x0000001fff1f723e */ /* 0x000fca00024050ff */
[----:B------:R0:W-:Y:S01]  /*40b0*/  @P4 STG.E desc[UR36][R4.64+0x24], R31 ;  /* 0x0000241f04004986 */ /* 0x0001e2000c101924 */
[----:B------:R-:W-:-:S13]  /*40c0*/  ISETP.GT.AND P4, PT, R3, 0x80, P6 ;  /* 0x000000800300780c */ /* 0x000fda0003784270 */
[----:B0-----:R-:W-:Y:S05]  /*40d0*/  @!P4 BRA `(.L_x_105) ;  /* 0x000000000004c947 */ /* 0x001fea0003800000 */
[----:B------:R0:W5:Y:S02]  /*40e0*/  LDG.E.LTC128B R100, desc[UR36][R56.64+0x40] ;  /* 0x0000402438647981 */ /* 0x000164000c1e1920 */
.L_x_105:
[----:B------:R-:W-:Y:S05]  /*40f0*/  BSYNC B1 ;  /* 0x0000000000017941 */ /* 0x000fea0003800000 */
.L_x_104:
[----:B-----5:R-:W-:Y:S01]  /*4100*/  LOP3.LUT R4, R100, 0xffffe000, RZ, 0xc0, !PT ;  /* 0xffffe00064047812 */ /* 0x020fe200078ec0ff */
[----:B------:R-:W-:Y:S01]  /*4110*/  BSSY B1, `(.L_x_106) ;  /* 0x000000b000017945 */ /* 0x000fe20003800000 */
[----:B------:R-:W-:-:S03]  /*4120*/  ISETP.NE.AND P6, PT, R91, RZ, PT ;  /* 0x000000ff5b00720c */ /* 0x000fc60003fc5270 */
[----:B------:R-:W-:Y:S01]  /*4130*/  FMUL R5, R4, R89 ;  /* 0x0000005904057220 */ /* 0x000fe20000400000 */
[----:B------:R-:W-:-:S03]  /*4140*/  @P4 IMAD.MOV.U32 R4, RZ, RZ, R62 ;  /* 0x000000ffff044224 */ /* 0x000fc600078e003e */
[----:B------:R-:W-:Y:S01]  /*4150*/  FFMA R7, R32, R88, R5 ;  /* 0x0000005820077223 */ /* 0x000fe20000000005 */
[----:B------:R-:W-:-:S04]  /*4160*/  @P4 IMAD.MOV.U32 R5, RZ, RZ, R63 ;  /* 0x000000ffff054224 */ /* 0x000fc800078e003f */
[----:B------:R-:W-:-:S05]  /*4170*/  F2FP.TF32.F32.PACK_B R7, R7 ;  /* 0x00000007ff07723e */ /* 0x000fca00024050ff */
[----:B------:R0:W-:Y:S01]  /*4180*/  @P4 STG.E desc[UR36][R4.64+0x40], R7 ;  /* 0x0000400704004986 */ /* 0x0001e2000c101924 */
[----:B------:R-:W-:-:S13]  /*4190*/  ISETP.GT.AND P4, PT, R3, 0x80, P6 ;  /* 0x000000800300780c */ /* 0x000fda0003784270 */
[----:B0-----:R-:W-:Y:S05]  /*41a0*/  @!P4 BRA `(.L_x_107) ;  /* 0x000000000004c947 */ /* 0x001fea0003800000 */
[----:B------:R0:W5:Y:S02]  /*41b0*/  LDG.E.LTC128B R100, desc[UR36][R56.64+0x44] ;  /* 0x0000442438647981 */ /* 0x000164000c1e1920 */
.L_x_107:
[----:B------:R-:W-:Y:S05]  /*41c0*/  BSYNC B1 ;  /* 0x0000000000017941 */ /* 0x000fea0003800000 */
.L_x_106:
        /* <DEDUP_REMOVED lines=10> */
[----:B0-----:R-:W-:Y:S05]  /*4270*/  @!P4 BRA `(.L_x_109) ;  /* 0x000000000004c947 */ /* 0x001fea0003800000 */
[----:B------:R0:W5:Y:S02]  /*4280*/  LDG.E.LTC128B R100, desc[UR36][R8.64+0x40] ;  /* 0x0000402408647981 */ /* 0x000164000c1e1920 */
.L_x_109:
[----:B------:R-:W-:Y:S05]  /*4290*/  BSYNC B1 ;  /* 0x0000000000017941 */ /* 0x000fea0003800000 */
.L_x_108:
[----:B-----5:R-:W-:Y:S01]  /*42a0*/  LOP3.LUT R4, R100, 0xffffe000, RZ, 0xc0, !PT ;  /* 0xffffe00064047812 */ /* 0x020fe200078ec0ff */
[----:B------:R-:W-:Y:S04]  /*42b0*/  BSSY B1, `(.L_x_110) ;  /* 0x000000a000017945 */ /* 0x000fe80003800000 */
        /* <DEDUP_REMOVED lines=9> */
.L_x_111:
[----:B------:R-:W-:Y:S05]  /*4350*/  BSYNC B1 ;  /* 0x0000000000017941 */ /* 0x000fea0003800000 */
.L_x_110:
        /* <DEDUP_REMOVED lines=12> */
.L_x_113:
[----:B------:R-:W-:Y:S05]  /*4420*/  BSYNC B1 ;  /* 0x0000000000017941 */ /* 0x000fea0003800000 */
.L_x_112:
        /* <DEDUP_REMOVED lines=12> */
.L_x_115:
[----:B------:R-:W-:Y:S05]  /*44f0*/  BSYNC B1 ;  /* 0x0000000000017941 */ /* 0x000fea0003800000 */
.L_x_114:
        /* <DEDUP_REMOVED lines=12> */
.L_x_117:
[----:B------:R-:W-:Y:S05]  /*45c0*/  BSYNC B1 ;  /* 0x0000000000017941 */ /* 0x000fea0003800000 */
.L_x_116:
        /* <DEDUP_REMOVED lines=11> */
.L_x_119:
[----:B------:R-:W-:Y:S05]  /*4680*/  BSYNC B1 ;  /* 0x0000000000017941 */ /* 0x000fea0003800000 */
.L_x_118:
        /* <DEDUP_REMOVED lines=12> */
.L_x_121:
[----:B------:R-:W-:Y:S05]  /*4750*/  BSYNC B1 ;  /* 0x0000000000017941 */ /* 0x000fea0003800000 */
.L_x_120:
        /* <DEDUP_REMOVED lines=12> */
.L_x_123:
[----:B------:R-:W-:Y:S05]  /*4820*/  BSYNC B1 ;  /* 0x0000000000017941 */ /* 0x000fea0003800000 */
.L_x_122:
        /* <DEDUP_REMOVED lines=12> */
.L_x_125:
[----:B------:R-:W-:Y:S05]  /*48f0*/  BSYNC B1 ;  /* 0x0000000000017941 */ /* 0x000fea0003800000 */
.L_x_124:
        /* <DEDUP_REMOVED lines=11> */
.L_x_127:
[----:B------:R-:W-:Y:S05]  /*49b0*/  BSYNC B1 ;  /* 0x0000000000017941 */ /* 0x000fea0003800000 */
.L_x_126:
        /* <DEDUP_REMOVED lines=12> */
.L_x_129:
[----:B------:R-:W-:Y:S05]  /*4a80*/  BSYNC B1 ;  /* 0x0000000000017941 */ /* 0x000fea0003800000 */
.L_x_128:
        /* <DEDUP_REMOVED lines=11> */
.L_x_131:
[----:B------:R-:W-:Y:S05]  /*4b40*/  BSYNC B1 ;  /* 0x0000000000017941 */ /* 0x000fea0003800000 */
.L_x_130:
        /* <DEDUP_REMOVED lines=11> */
.L_x_133:
[----:B------:R-:W-:Y:S05]  /*4c00*/  BSYNC B1 ;  /* 0x0000000000017941 */ /* 0x000fea0003800000 */
.L_x_132:
[----:B-----5:R-:W-:Y:S01]  /*4c10*/  LOP3.LUT R4, R100, 0xffffe000, RZ, 0xc0, !PT ;  /* 0xffffe00064047812 */ /* 0x020fe200078ec0ff */
[----:B------:R-:W-:Y:S01]  /*4c20*/  BSSY B1, `(.L_x_134) ;  /* 0x000000a000017945 */ /* 0x000fe20003800000 */
[----:B------:R-:W-:-:S03]  /*4c30*/  ISETP.GT.AND P5, PT, R3, 0x88, P5 ;  /* 0x000000880300780c */ /* 0x000fc60002fa4270 */
[----:B------:R-:W-:Y:S01]  /*4c40*/  FMUL R5, R4, R89 ;  /* 0x0000005904057220 */ /* 0x000fe20000400000 */
[----:B------:R-:W-:-:S03]  /*4c50*/  @P4 IMAD.MOV.U32 R4, RZ, RZ, R10 ;  /* 0x000000ffff044224 */ /* 0x000fc600078e000a */
[----:B------:R-:W-:Y:S01]  /*4c60*/  FFMA R7, R46, R88, R5 ;  /* 0x000000582e077223 */ /* 0x000fe20000000005 */
[----:B------:R-:W-:-:S04]  /*4c70*/  @P4 IMAD.MOV.U32 R5, RZ, RZ, R11 ;  /* 0x000000ffff054224 */ /* 0x000fc800078e000b */
[----:B------:R-:W-:-:S05]  /*4c80*/  F2FP.TF32.F32.PACK_B R7, R7 ;  /* 0x00000007ff07723e */ /* 0x000fca00024050ff */
[----:B------:R0:W-:Y:S01]  /*4c90*/  @P4 STG.E desc[UR36][R4.64+0xa0], R7 ;  /* 0x0000a00704004986 */ /* 0x0001e2000c101924 */
[----:B------:R-:W-:Y:S05]  /*4ca0*/  @!P5 BRA `(.L_x_135) ;  /* 0x000000000004d947 */ /* 0x000fea0003800000 */
[----:B------:R0:W5:Y:S02]  /*4cb0*/  LDG.E.LTC128B R100, desc[UR36][R8.64+0xa4] ;  /* 0x0000a42408647981 */ /* 0x000164000c1e1920 */
.L_x_135:
[----:B------:R-:W-:Y:S05]  /*4cc0*/  BSYNC B1 ;  /* 0x0000000000017941 */ /* 0x000fea0003800000 */
.L_x_134:
[----:B0----5:R-:W-:Y:S01]  /*4cd0*/  LOP3.LUT R4, R100, 0xffffe000, RZ, 0xc0, !PT ;  /* 0xffffe00064047812 */ /* 0x021fe200078ec0ff */
        /* <DEDUP_REMOVED lines=10> */
.L_x_137:
[----:B------:R-:W-:Y:S05]  /*4d80*/  BSYNC B1 ;  /* 0x0000000000017941 */ /* 0x000fea0003800000 */
.L_x_136:
[----:B0----5:R-:W-:Y:S01]  /*4d90*/  LOP3.LUT R4, R100, 0xffffe000, RZ, 0xc0, !PT ;  /* 0xffffe00064047812 */ /* 0x021fe200078ec0ff */
        /* <DEDUP_REMOVED lines=10> */
.L_x_139:
[----:B------:R-:W-:Y:S05]  /*4e40*/  BSYNC B1 ;  /* 0x0000000000017941 */ /* 0x000fea0003800000 */
.L_x_138:
        /* <DEDUP_REMOVED lines=11> */
.L_x_141:
[----:B------:R-:W-:Y:S05]  /*4f00*/  BSYNC B1 ;  /* 0x0000000000017941 */ /* 0x000fea0003800000 */
.L_x_140:
        /* <DEDUP_REMOVED lines=11> */
.L_x_143:
[----:B------:R-:W-:Y:S05]  /*4fc0*/  BSYNC B1 ;  /* 0x0000000000017941 */ /* 0x000fea0003800000 */
.L_x_142:
        /* <DEDUP_REMOVED lines=11> */
.L_x_145:
[----:B------:R-:W-:Y:S05]  /*5080*/  BSYNC B1 ;  /* 0x0000000000017941 */ /* 0x000fea0003800000 */
.L_x_144:
        /* <DEDUP_REMOVED lines=11> */
.L_x_147:
[----:B------:R-:W-:Y:S05]  /*5140*/  BSYNC B1 ;  /* 0x0000000000017941 */ /* 0x000fea0003800000 */
.L_x_146:
[----:B0----5:R-:W-:Y:S01]  /*5150*/  LOP3.LUT R4, R100, 0xffffe000, RZ, 0xc0, !PT ;  /* 0xffffe00064047812 */ /* 0x021fe200078ec0ff */
        /* <DEDUP_REMOVED lines=8> */
.L_x_149:
[----:B------:R-:W-:Y:S05]  /*51e0*/  BSYNC B1 ;  /* 0x0000000000017941 */ /* 0x000fea0003800000 */
.L_x_148:
        /* <DEDUP_REMOVED lines=11> */
.L_x_151:
[----:B------:R-:W-:Y:S05]  /*52a0*/  BSYNC B1 ;  /* 0x0000000000017941 */ /* 0x000fea0003800000 */
.L_x_150:
[----:B------:R-:W-:Y:S05]  /*52b0*/  @!P0 BRA `(.L_x_152) ;  /* 0x00000014008c8947 */ /* 0x000fea0003800000 */
[----:B-----5:R-:W-:-:S05]  /*52c0*/  LOP3.LUT R100, R100, 0xffffe000, RZ, 0xc0, !PT ;  /* 0xffffe00064647812 */ /* 0x020fca00078ec0ff */
[----:B------:R-:W-:-:S04]  /*52d0*/  FMUL R100, R100, R89 ;  /* 0x0000005964647220 */ /* 0x000fc80000400000 */
[----:B------:R-:W-:-:S05]  /*52e0*/  FFMA R55, R55, R88, R100 ;  /* 0x0000005837377223 */ /* 0x000fca0000000064 */
[----:B------:R-:W-:-:S05]  /*52f0*/  F2FP.TF32.F32.PACK_B R55, R55 ;  /* 0x00000037ff37723e */ /* 0x000fca00024050ff */
[----:B------:R0:W-:Y:S01]  /*5300*/  STG.E desc[UR36][R10.64+0xe4], R55 ;  /* 0x0000e4370a007986 */ /* 0x0001e2000c101924 */
[----:B------:R-:W-:Y:S05]  /*5310*/  BRA `(.L_x_152) ;  /* 0x0000001400747947 */ /* 0x000fea0003800000 */
.L_x_29:
[----:B------:R-:W-:Y:S01]  /*5320*/  ULDC.64 UR4, c[0x0][0x5c0] ;  /* 0x0001700000047ab9 */ /* 0x000fe20000000a00 */
[-C--:B------:R-:W-:Y:S01]  /*5330*/  FMUL R5, R56, R88.reuse ;  /* 0x0000005838057220 */ /* 0x080fe20000400000 */
[----:B------:R-:W-:Y:S01]  /*5340*/  LEA R8, P1, R102, UR4, 0x2 ;  /* 0x0000000466087c11 */ /* 0x000fe2000f8210ff */
[-C--:B------:R-:W-:Y:S01]  /*5350*/  FMUL R57, R57, R88.reuse ;  /* 0x0000005839397220 */ /* 0x080fe20000400000 */
[----:B------:R-:W-:Y:S01]  /*5360*/  ISETP.GT.AND P4, PT, R4, 0x1, PT ;  /* 0x000000010400780c */ /* 0x000fe20003f84270 */
[----:B------:R-:W-:Y:S01]  /*5370*/  IMAD.SHL.U32 R15, R10, 0x20, RZ ;  /* 0x000000200a0f7824 */ /* 0x000fe200078e00ff */
[----:B------:R-:W-:Y:S01]  /*5380*/  LEA.HI.X R9, R102, UR5, R13, 0x2, P1 ;  /* 0x0000000566097c11 */ /* 0x000fe200088f140d */
[----:B------:R-:W-:Y:S01]  /*5390*/  IMAD.SHL.U32 R91, R10, 0x200, RZ ;  /* 0x000002000a5b7824 */ /* 0x000fe200078e00ff */
[----:B------:R-:W-:Y:S01]  /*53a0*/  F2FP.TF32.F32.PACK_B R5, R5 ;  /* 0x00000005ff05723e */ /* 0x000fe200024050ff */
[-C--:B------:R-:W-:Y:S01]  /*53b0*/  FMUL R59, R59, R88.reuse ;  /* 0x000000583b3b7220 */ /* 0x080fe20000400000 */
[C---:B------:R-:W-:Y:S01]  /*53c0*/  ISETP.GT.AND P1, PT, R3.reuse, RZ, P4 ;  /* 0x000000ff0300720c */ /* 0x040fe20002724270 */
[-C--:B------:R-:W-:Y:S01]  /*53d0*/  FMUL R13, R58, R88.reuse ;  /* 0x000000583a0d7220 */ /* 0x080fe20000400000 */
[C-C-:B------:R-:W-:Y:S01]  /*53e0*/  SHF.L.U64.HI R7, R10.reuse, 0x5, R11.reuse ;  /* 0x000000050a077819 */ /* 0x140fe2000001020b */
[----:B------:R0:W-:Y:S01]  /*53f0*/  @P0 STG.E desc[UR36][R8.64], R5 ;  /* 0x0000000508000986 */ /* 0x0001e2000c101924 */
[----:B------:R-:W-:Y:S01]  /*5400*/  ISETP.GT.AND P0, PT, R3, 0x8, P4 ;  /* 0x000000080300780c */ /* 0x000fe20002704270 */
[-C--:B------:R-:W-:Y:S01]  /*5410*/  FMUL R61, R61, R88.reuse ;  /* 0x000000583d3d7220 */ /* 0x080fe20000400000 */
[----:B------:R-:W-:Y:S01]  /*5420*/  SHF.L.U64.HI R23, R10, 0x9, R11 ;  /* 0x000000090a177819 */ /* 0x000fe2000001020b */
[----:B------:R-:W-:Y:S01]  /*5430*/  FMUL R63, R63, R88 ;  /* 0x000000583f3f7220 */ /* 0x000fe20000400000 */
[----:B------:R-:W-:Y:S01]  /*5440*/  IADD3 R10, P2, R15, R8, RZ ;  /* 0x000000080f0a7210 */ /* 0x000fe20007f5e0ff */
[-C--:B------:R-:W-:Y:S01]  /*5450*/  FMUL R65, R65, R88.reuse ;  /* 0x0000005841417220 */ /* 0x080fe20000400000 */
[----:B------:R-:W-:Y:S01]  /*5460*/  F2FP.TF32.F32.PACK_B R57, R57 ;  /* 0x00000039ff39723e */ /* 0x000fe200024050ff */
[----:B------:R-:W-:Y:S01]  /*5470*/  FMUL R67, R67, R88 ;  /* 0x0000005843437220 */ /* 0x000fe20000400000 */
[----:B------:R-:W-:Y:S01]  /*5480*/  F2FP.TF32.F32.PACK_B R59, R59 ;  /* 0x0000003bff3b723e */ /* 0x000fe200024050ff */
[----:B------:R-:W-:Y:S01]  /*5490*/  IMAD.X R11, R7, 0x1, R9, P2 ;  /* 0x00000001070b7824 */ /* 0x000fe200010e0609 */
[----:B------:R-:W-:Y:S01]  /*54a0*/  ISETP.GT.AND P5, PT, R4, 0x8, PT ;  /* 0x000000080400780c */ /* 0x000fe20003fa4270 */
[----:B------:R-:W-:Y:S01]  /*54b0*/  @P1 STG.E desc[UR36][R8.64+0x4], R57 ;  /* 0x0000043908001986 */ /* 0x000fe2000c101924 */
[----:B------:R-:W-:Y:S01]  /*54c0*/  IADD3 R6, P1, P2, R91, R8, R15 ;  /* 0x000000085b067210 */ /* 0x000fe20007a3e00f */
[-C--:B0-----:R-:W-:Y:S01]  /*54d0*/  FMUL R5, R60, R88.reuse ;  /* 0x000000583c057220 */ /* 0x081fe20000400000 */
[C---:B------:R-:W-:Y:S01]  /*54e0*/  ISETP.GT.AND P4, PT, R4.reuse, 0x9, PT ;  /* 0x000000090400780c */ /* 0x040fe20003f84270 */
[----:B------:R-:W-:Y:S01]  /*54f0*/  @P0 STG.E desc[UR36][R10.64+0x4], R59 ;  /* 0x0000043b0a000986 */ /* 0x000fe2000c101924 */
[----:B------:R-:W-:Y:S01]  /*5500*/  ISETP.GT.AND P3, PT, R3, 0x8, P6 ;  /* 0x000000080300780c */ /* 0x000fe20003764270 */
[-C--:B------:R-:W-:Y:S01]  /*5510*/  FMUL R69, R69, R88.reuse ;  /* 0x0000005845457220 */ /* 0x080fe20000400000 */
[----:B------:R-:W-:Y:S01]  /*5520*/  IADD3.X R7, R23, R9, R7, P1, P2 ;  /* 0x0000000917077210 */ /* 0x000fe20000fe4407 */
[-C--:B------:R-:W-:Y:S01]  /*5530*/  FMUL R71, R71, R88.reuse ;  /* 0x0000005847477220 */ /* 0x080fe20000400000 */
[----:B------:R-:W-:Y:S01]  /*5540*/  ISETP.GT.AND P1, PT, R3, RZ, P5 ;  /* 0x000000ff0300720c */ /* 0x000fe20002f24270 */
[-C--:B------:R-:W-:Y:S01]  /*5550*/  FMUL R73, R73, R88.reuse ;  /* 0x0000005849497220 */ /* 0x080fe20000400000 */
[----:B------:R-:W-:Y:S01]  /*5560*/  ISETP.GT.AND P0, PT, R3, RZ, P4 ;  /* 0x000000ff0300720c */ /* 0x000fe20002704270 */
[-C--:B------:R-:W-:Y:S01]  /*5570*/  FMUL R75, R75, R88.reuse ;  /* 0x000000584b4b7220 */ /* 0x080fe20000400000 */
[----:B------:R-:W-:Y:S01]  /*5580*/  F2FP.TF32.F32.PACK_B R13, R13 ;  /* 0x0000000dff0d723e */ /* 0x000fe200024050ff */
[-C--:B------:R-:W-:Y:S01]  /*5590*/  FMUL R77, R77, R88.reuse ;  /* 0x000000584d4d7220 */ /* 0x080fe20000400000 */
[----:B------:R-:W-:Y:S01]  /*55a0*/  F2FP.TF32.F32.PACK_B R5, R5 ;  /* 0x00000005ff05723e */ /* 0x000fe200024050ff */
[-C--:B------:R-:W-:Y:S01]  /*55b0*/  FMUL R79, R79, R88.reuse ;  /* 0x000000584f4f7220 */ /* 0x080fe20000400000 */
[----:B------:R-:W-:Y:S01]  /*55c0*/  F2FP.TF32.F32.PACK_B R61, R61 ;  /* 0x0000003dff3d723e */ /* 0x000fe200024050ff */
[----:B------:R0:W-:Y:S01]  /*55d0*/  @P3 STG.E desc[UR36][R10.64], R13 ;  /* 0x0000000d0a003986 */ /* 0x0001e2000c101924 */
[----:B------:R-:W-:Y:S01]  /*55e0*/  F2FP.TF32.F32.PACK_B R63, R63 ;  /* 0x0000003fff3f723e */ /* 0x000fe200024050ff */
[-C--:B------:R-:W-:Y:S01]  /*55f0*/  FMUL R81, R81, R88.reuse ;  /* 0x0000005851517220 */ /* 0x080fe20000400000 */
[C---:B------:R-:W-:Y:S01]  /*5600*/  ISETP.GT.AND P3, PT, R4.reuse, 0x10, PT ;  /* 0x000000100400780c */ /* 0x040fe20003f64270 */
[----:B------:R1:W-:Y:S01]  /*5610*/  @P1 STG.E desc[UR36][R8.64+0x20], R5 ;  /* 0x0000200508001986 */ /* 0x0003e2000c101924 */
[----:B------:R-:W-:Y:S01]  /*5620*/  ISETP.GT.AND P1, PT, R3, 0x8, P5 ;  /* 0x000000080300780c */ /* 0x000fe20002f24270 */
[-C--:B------:R-:W-:Y:S01]  /*5630*/  FMUL R83, R83, R88.reuse ;  /* 0x0000005853537220 */ /* 0x080fe20000400000 */
[----:B------:R-:W-:Y:S01]  /*5640*/  ISETP.GT.AND P2, PT, R4, 0x11, PT ;  /* 0x000000110400780c */ /* 0x000fe20003f44270 */
[----:B------:R-:W-:Y:S01]  /*5650*/  @P0 STG.E desc[UR36][R8.64+0x24], R61 ;  /* 0x0000243d08000986 */ /* 0x000fe2000c101924 */
[----:B------:R-:W-:Y:S01]  /*5660*/  ISETP.GT.AND P0, PT, R3, 0x8, P4 ;  /* 0x000000080300780c */ /* 0x000fe20002704270 */
[-C--:B------:R-:W-:Y:S01]  /*5670*/  FMUL R85, R85, R88.reuse ;  /* 0x0000005855557220 */ /* 0x080fe20000400000 */
[----:B------:R-:W-:Y:S01]  /*5680*/  F2FP.TF32.F32.PACK_B R65, R65 ;  /* 0x00000041ff41723e */ /* 0x000fe200024050ff */
[-C--:B0-----:R-:W-:Y:S01]  /*5690*/  FMUL R13, R62, R88.reuse ;  /* 0x000000583e0d7220 */ /* 0x081fe20000400000 */
[----:B------:R-:W-:Y:S01]  /*56a0*/  F2FP.TF32.F32.PACK_B R67, R67 ;  /* 0x00000043ff43723e */ /* 0x000fe200024050ff */
[-C--:B------:R-:W-:Y:S01]  /*56b0*/  FMUL R87, R87, R88.reuse ;  /* 0x0000005857577220 */ /* 0x080fe20000400000 */
[----:B------:R-:W-:Y:S01]  /*56c0*/  F2FP.TF32.F32.PACK_B R69, R69 ;  /* 0x00000045ff45723e */ /* 0x000fe200024050ff */
[-C--:B-1----:R-:W-:Y:S01]  /*56d0*/  FMUL R5, R64, R88.reuse ;  /* 0x0000005840057220 */ /* 0x082fe20000400000 */
[----:B------:R-:W-:Y:S01]  /*56e0*/  F2FP.TF32.F32.PACK_B R13, R13 ;  /* 0x0000000dff0d723e */ /* 0x000fe200024050ff */
[-C--:B------:R-:W-:Y:S01]  /*56f0*/  FMUL R25, R25, R88.reuse ;  /* 0x0000005819197220 */ /* 0x080fe20000400000 */
[----:B------:R-:W-:Y:S01]  /*5700*/  F2FP.TF32.F32.PACK_B R71, R71 ;  /* 0x00000047ff47723e */ /* 0x000fe200024050ff */
[-C--:B------:R-:W-:Y:S01]  /*5710*/  FMUL R27, R27, R88.reuse ;  /* 0x000000581b1b7220 */ /* 0x080fe20000400000 */
[----:B------:R-:W-:Y:S01]  /*5720*/  F2FP.TF32.F32.PACK_B R5, R5 ;  /* 0x00000005ff05723e */ /* 0x000fe200024050ff */
[----:B------:R-:W-:Y:S01]  /*5730*/  @P0 STG.E desc[UR36][R10.64+0x24], R63 ;  /* 0x0000243f0a000986 */ /* 0x000fe2000c101924 */
[----:B------:R-:W-:Y:S01]  /*5740*/  ISETP.GT.AND P0, PT, R3, RZ, P3 ;  /* 0x000000ff0300720c */ /* 0x000fe20001f04270 */
[-C--:B------:R-:W-:Y:S01]  /*5750*/  FMUL R29, R29, R88.reuse ;  /* 0x000000581d1d7220 */ /* 0x080fe20000400000 */
[----:B------:R-:W-:Y:S01]  /*5760*/  F2FP.TF32.F32.PACK_B R73, R73 ;  /* 0x00000049ff49723e */ /* 0x000fe200024050ff */
[----:B------:R0:W-:Y:S01]  /*5770*/  @P1 STG.E desc[UR36][R10.64+0x20], R13 ;  /* 0x0000200d0a001986 */ /* 0x0001e2000c101924 */
[C---:B------:R-:W-:Y:S01]  /*5780*/  ISETP.GT.AND P1, PT, R4.reuse, 0x19, PT ;  /* 0x000000190400780c */ /* 0x040fe20003f24270 */
[-C--:B------:R-:W-:Y:S01]  /*5790*/  FMUL R31, R31, R88.reuse ;  /* 0x000000581f1f7220 */ /* 0x080fe20000400000 */
[----:B------:R-:W-:Y:S01]  /*57a0*/  F2FP.TF32.F32.PACK_B R75, R75 ;  /* 0x0000004bff4b723e */ /* 0x000fe200024050ff */
[-C--:B------:R-:W-:Y:S01]  /*57b0*/  FMUL R33, R33, R88.reuse ;  /* 0x0000005821217220 */ /* 0x080fe20000400000 */
[C---:B------:R-:W-:Y:S01]  /*57c0*/  ISETP.GT.AND P5, PT, R4.reuse, 0x28, PT ;  /* 0x000000280400780c */ /* 0x040fe20003fa4270 */
[-C--:B------:R-:W-:Y:S01]  /*57d0*/  FMUL R35, R35, R88.reuse ;  /* 0x0000005823237220 */ /* 0x080fe20000400000 */
[----:B------:R-:W-:Y:S01]  /*57e0*/  ISETP.GT.AND P4, PT, R4, 0x29, PT ;  /* 0x000000290400780c */ /* 0x000fe20003f84270 */
[-C--:B------:R-:W-:Y:S01]  /*57f0*/  FMUL R37, R37, R88.reuse ;  /* 0x0000005825257220 */ /* 0x080fe20000400000 */
[----:B------:R-:W-:Y:S01]  /*5800*/  F2FP.TF32.F32.PACK_B R77, R77 ;  /* 0x0000004dff4d723e */ /* 0x000fe200024050ff */
[----:B------:R1:W-:Y:S01]  /*5810*/  @P0 STG.E desc[UR36][R8.64+0x40], R5 ;  /* 0x0000400508000986 */ /* 0x0003e2000c101924 */
[----:B------:R-:W-:Y:S01]  /*5820*/  ISETP.GT.AND P0, PT, R3, RZ, P2 ;  /* 0x000000ff0300720c */ /* 0x000fe20001704270 */
[-C--:B0-----:R-:W-:Y:S01]  /*5830*/  FMUL R13, R66, R88.reuse ;  /* 0x00000058420d7220 */ /* 0x081fe20000400000 */
[----:B------:R-:W-:Y:S01]  /*5840*/  F2FP.TF32.F32.PACK_B R79, R79 ;  /* 0x0000004fff4f723e */ /* 0x000fe200024050ff */
[-C--:B------:R-:W-:Y:S01]  /*5850*/  FMUL R39, R39, R88.reuse ;  /* 0x0000005827277220 */ /* 0x080fe20000400000 */
[----:B------:R-:W-:Y:S01]  /*5860*/  F2FP.TF32.F32.PACK_B R81, R81 ;  /* 0x00000051ff51723e */ /* 0x000fe200024050ff */
[-C--:B------:R-:W-:Y:S01]  /*5870*/  FMUL R41, R41, R88.reuse ;  /* 0x0000005829297220 */ /* 0x080fe20000400000 */
[----:B------:R-:W-:Y:S01]  /*5880*/  F2FP.TF32.F32.PACK_B R13, R13 ;  /* 0x0000000dff0d723e */ /* 0x000fe200024050ff */
[-C--:B------:R-:W-:Y:S01]  /*5890*/  FMUL R43, R43, R88.reuse ;  /* 0x000000582b2b7220 */ /* 0x080fe20000400000 */
[----:B------:R-:W-:Y:S01]  /*58a0*/  F2FP.TF32.F32.PACK_B R83, R83 ;  /* 0x00000053ff53723e */ /* 0x000fe200024050ff */
[-C--:B------:R-:W-:Y:S01]  /*58b0*/  FMUL R45, R45, R88.reuse ;  /* 0x000000582d2d7220 */ /* 0x080fe20000400000 */
[----:B------:R-:W-:Y:S01]  /*58c0*/  P2R R57, PR, RZ, 0x20 ;  /* 0x00000020ff397803 */ /* 0x000fe20000000000 */
[-C--:B-1----:R-:W-:Y:S01]  /*58d0*/  FMUL R5, R68, R88.reuse ;  /* 0x0000005844057220 */ /* 0x082fe20000400000 */
[----:B------:R-:W-:Y:S01]  /*58e0*/  P2R R56, PR, RZ, 0x10 ;  /* 0x00000010ff387803 */ /* 0x000fe20000000000 */
[----:B------:R-:W-:Y:S01]  /*58f0*/  @P0 STG.E desc[UR36][R8.64+0x44], R65 ;  /* 0x0000444108000986 */ /* 0x000fe2000c101924 */
[----:B------:R-:W-:Y:S01]  /*5900*/  ISETP.GT.AND P0, PT, R3, 0x8, P3 ;  /* 0x000000080300780c */ /* 0x000fe20001f04270 */
[-C--:B------:R-:W-:Y:S01]  /*5910*/  FMUL R47, R47, R88.reuse ;  /* 0x000000582f2f7220 */ /* 0x080fe20000400000 */
[----:B------:R-:W-:Y:S01]  /*5920*/  F2FP.TF32.F32.PACK_B R5, R5 ;  /* 0x00000005ff05723e */ /* 0x000fe200024050ff */
[-C--:B------:R-:W-:Y:S01]  /*5930*/  FMUL R49, R49, R88.reuse ;  /* 0x0000005831317220 */ /* 0x080fe20000400000 */
[----:B------:R-:W-:Y:S01]  /*5940*/  ISETP.GT.AND P3, PT, R4, 0x30, PT ;  /* 0x000000300400780c */ /* 0x000fe20003f64270 */
[-C--:B------:R-:W-:Y:S01]  /*5950*/  FMUL R51, R51, R88.reuse ;  /* 0x0000005833337220 */ /* 0x080fe20000400000 */
[----:B------:R-:W-:Y:S01]  /*5960*/  F2FP.TF32.F32.PACK_B R85, R85 ;  /* 0x00000055ff55723e */ /* 0x000fe200024050ff */
[-C--:B------:R-:W-:Y:S01]  /*5970*/  FMUL R53, R53, R88.reuse ;  /* 0x0000005835357220 */ /* 0x080fe20000400000 */
[----:B------:R-:W-:Y:S01]  /*5980*/  F2FP.TF32.F32.PACK_B R87, R87 ;  /* 0x00000057ff57723e */ /* 0x000fe200024050ff */
[----:B------:R-:W-:Y:S01]  /*5990*/  FMUL R55, R55, R88 ;  /* 0x0000005837377220 */ /* 0x000fe20000400000 */
[----:B------:R-:W-:-:S02]  /*59a0*/  F2FP.TF32.F32.PACK_B R25, R25 ;  /* 0x00000019ff19723e */ /* 0x000fc400024050ff */
[----:B------:R-:W-:Y:S01]  /*59b0*/  F2FP.TF32.F32.PACK_B R27, R27 ;  /* 0x0000001bff1b723e */ /* 0x000fe200024050ff */
[----:B------:R0:W-:Y:S01]  /*59c0*/  @P0 STG.E desc[UR36][R10.64+0x40], R13 ;  /* 0x0000400d0a000986 */ /* 0x0001e2000c101924 */
[----:B------:R-:W-:Y:S02]  /*59d0*/  ISETP.GT.AND P0, PT, R3, 0x8, P2 ;  /* 0x000000080300780c */ /* 0x000fe40001704270 */
[----:B------:R-:W-:Y:S02]  /*59e0*/  ISETP.GT.AND P2, PT, R4, 0x18, PT ;  /* 0x000000180400780c */ /* 0x000fe40003f44270 */
[----:B------:R-:W-:Y:S02]  /*59f0*/  F2FP.TF32.F32.PACK_B R29, R29 ;  /* 0x0000001dff1d723e */ /* 0x000fe400024050ff */
[----:B------:R-:W-:Y:S02]  /*5a00*/  F2FP.TF32.F32.PACK_B R31, R31 ;  /* 0x0000001fff1f723e */ /* 0x000fe400024050ff */
[----:B------:R-:W-:-:S02]  /*5a10*/  F2FP.TF32.F32.PACK_B R33, R33 ;  /* 0x00000021ff21723e */ /* 0x000fc400024050ff */
[----:B------:R-:W-:Y:S01]  /*5a20*/  F2FP.TF32.F32.PACK_B R35, R35 ;  /* 0x00000023ff23723e */ /* 0x000fe200024050ff */
[----:B0-----:R-:W-:Y:S01]  /*5a30*/  FMUL R13, R70, R88 ;  /* 0x00000058460d7220 */ /* 0x001fe20000400000 */
[----:B------:R-:W-:Y:S01]  /*5a40*/  F2FP.TF32.F32.PACK_B R37, R37 ;  /* 0x00000025ff25723e */ /* 0x000fe200024050ff */
[----:B------:R-:W-:Y:S01]  /*5a50*/  @P0 STG.E desc[UR36][R10.64+0x44], R67 ;  /* 0x000044430a000986 */ /* 0x000fe2000c101924 */
[----:B------:R-:W-:Y:S02]  /*5a60*/  ISETP.GT.AND P0, PT, R3, RZ, P2 ;  /* 0x000000ff0300720c */ /* 0x000fe40001704270 */
[----:B------:R-:W-:Y:S02]  /*5a70*/  F2FP.TF32.F32.PACK_B R13, R13 ;  /* 0x0000000dff0d723e */ /* 0x000fe400024050ff */
[----:B------:R-:W-:Y:S02]  /*5a80*/  F2FP.TF32.F32.PACK_B R39, R39 ;  /* 0x00000027ff27723e */ /* 0x000fe400024050ff */
[----:B------:R-:W-:-:S02]  /*5a90*/  F2FP.TF32.F32.PACK_B R41, R41 ;  /* 0x00000029ff29723e */ /* 0x000fc400024050ff */
[----:B------:R-:W-:Y:S02]  /*5aa0*/  F2FP.TF32.F32.PACK_B R43, R43 ;  /* 0x0000002bff2b723e */ /* 0x000fe400024050ff */
[----:B------:R-:W-:Y:S02]  /*5ab0*/  F2FP.TF32.F32.PACK_B R45, R45 ;  /* 0x0000002dff2d723e */ /* 0x000fe400024050ff */
[----:B------:R-:W-:Y:S01]  /*5ac0*/  F2FP.TF32.F32.PACK_B R47, R47 ;  /* 0x0000002fff2f723e */ /* 0x000fe200024050ff */
[----:B------:R0:W-:Y:S01]  /*5ad0*/  @P0 STG.E desc[UR36][R8.64+0x60], R5 ;  /* 0x0000600508000986 */ /* 0x0001e2000c101924 */
[----:B------:R-:W-:Y:S02]  /*5ae0*/  ISETP.GT.AND P0, PT, R3, RZ, P1 ;  /* 0x000000ff0300720c */ /* 0x000fe40000f04270 */
[----:B------:R-:W-:Y:S02]  /*5af0*/  F2FP.TF32.F32.PACK_B R49, R49 ;  /* 0x00000031ff31723e */ /* 0x000fe400024050ff */
[----:B------:R-:W-:-:S02]  /*5b00*/  F2FP.TF32.F32.PACK_B R51, R51 ;  /* 0x00000033ff33723e */ /* 0x000fc400024050ff */
[----:B------:R-:W-:Y:S02]  /*5b10*/  F2FP.TF32.F32.PACK_B R53, R53 ;  /* 0x00000035ff35723e */ /* 0x000fe400024050ff */
[----:B------:R-:W-:Y:S01]  /*5b20*/  F2FP.TF32.F32.PACK_B R55, R55 ;  /* 0x00000037ff37723e */ /* 0x000fe200024050ff */
[----:B0-----:R-:W-:-:S04]  /*5b30*/  FMUL R5, R72, R88 ;  /* 0x0000005848057220 */ /* 0x001fc80000400000 */
[----:B------:R-:W-:Y:S01]  /*5b40*/  @P0 STG.E desc[UR36][R8.64+0x64], R69 ;  /* 0x0000644508000986 */ /* 0x000fe2000c101924 */
[----:B------:R-:W-:Y:S02]  /*5b50*/  ISETP.GT.AND P0, PT, R3, 0x8, P2 ;  /* 0x000000080300780c */ /* 0x000fe40001704270 */
[----:B------:R-:W-:Y:S02]  /*5b60*/  ISETP.GT.AND P2, PT, R4, 0x20, PT ;  /* 0x000000200400780c */ /* 0x000fe40003f44270 */
[----:B------:R-:W-:-:S09]  /*5b70*/  F2FP.TF32.F32.PACK_B R5, R5 ;  /* 0x00000005ff05723e */ /* 0x000fd200024050ff */
[----:B------:R0:W-:Y:S01]  /*5b80*/  @P0 STG.E desc[UR36][R10.64+0x60], R13 ;  /* 0x0000600d0a000986 */ /* 0x0001e2000c101924 */
[----:B------:R-:W-:Y:S02]  /*5b90*/  ISETP.GT.AND P0, PT, R3, 0x8, P1 ;  /* 0x000000080300780c */ /* 0x000fe40000f04270 */
[----:B------:R-:W-:Y:S01]  /*5ba0*/  ISETP.GT.AND P1, PT, R4, 0x21, PT ;  /* 0x000000210400780c */ /* 0x000fe20003f24270 */
[----:B0-----:R-:W-:-:S10]  /*5bb0*/  FMUL R13, R74, R88 ;  /* 0x000000584a0d7220 */ /* 0x001fd40000400000 */
[----:B------:R-:W-:Y:S01]  /*5bc0*/  @P0 STG.E desc[UR36][R10.64+0x64], R71 ;  /* 0x000064470a000986 */ /* 0x000fe2000c101924 */
[----:B------:R-:W-:Y:S02]  /*5bd0*/  ISETP.GT.AND P0, PT, R3, RZ, P2 ;  /* 0x000000ff0300720c */ /* 0x000fe40001704270 */
[----:B------:R-:W-:-:S11]  /*5be0*/  F2FP.TF32.F32.PACK_B R13, R13 ;  /* 0x0000000dff0d723e */ /* 0x000fd600024050ff */
[----:B------:R0:W-:Y:S01]  /*5bf0*/  @P0 STG.E desc[UR36][R8.64+0x80], R5 ;  /* 0x0000800508000986 */ /* 0x0001e2000c101924 */
[----:B------:R-:W-:Y:S01]  /*5c00*/  ISETP.GT.AND P0, PT, R3, RZ, P1 ;  /* 0x000000ff0300720c */ /* 0x000fe20000f04270 */
[----:B0-----:R-:W-:-:S12]  /*5c10*/  FMUL R5, R76, R88 ;  /* 0x000000584c057220 */ /* 0x001fd80000400000 */
[----:B------:R-:W-:Y:S01]  /*5c20*/  @P0 STG.E desc[UR36][R8.64+0x84], R73 ;  /* 0x0000844908000986 */ /* 0x000fe2000c101924 */
[----:B------:R-:W-:Y:S02]  /*5c30*/  ISETP.GT.AND P0, PT, R3, 0x8, P2 ;  /* 0x000000080300780c */ /* 0x000fe40001704270 */
[----:B------:R-:W-:Y:S02]  /*5c40*/  F2FP.TF32.F32.PACK_B R5, R5 ;  /* 0x00000005ff05723e */ /* 0x000fe400024050ff */
[----:B------:R-:W-:-:S09]  /*5c50*/  ISETP.GT.AND P2, PT, R4, 0x38, PT ;  /* 0x000000380400780c */ /* 0x000fd20003f44270 */
[----:B------:R0:W-:Y:S01]  /*5c60*/  @P0 STG.E desc[UR36][R10.64+0x80], R13 ;  /* 0x0000800d0a000986 */ /* 0x0001e2000c101924 */
[----:B------:R-:W-:Y:S01]  /*5c70*/  ISETP.GT.AND P0, PT, R3, 0x8, P1 ;  /* 0x000000080300780c */ /* 0x000fe20000f04270 */
[----:B0-----:R-:W-:-:S12]  /*5c80*/  FMUL R13, R78, R88 ;  /* 0x000000584e0d7220 */ /* 0x001fd80000400000 */
        /* <DEDUP_REMOVED lines=8> */
[----:B------:R-:W-:-:S11]  /*5d10*/  F2FP.TF32.F32.PACK_B R5, R5 ;  /* 0x00000005ff05723e */ /* 0x000fd600024050ff */
[----:B------:R0:W-:Y:S01]  /*5d20*/  @P0 STG.E desc[UR36][R10.64+0xa0], R13 ;  /* 0x0000a00d0a000986 */ /* 0x0001e2000c101924 */
[C---:B------:R-:W-:Y:S02]  /*5d30*/  ISETP.GT.AND P0, PT, R3.reuse, 0x8, P4 ;  /* 0x000000080300780c */ /* 0x040fe40002704270 */
[----:B------:R-:W-:Y:S01]  /*5d40*/  ISETP.GT.AND P4, PT, R3, 0x8, P2 ;  /* 0x000000080300780c */ /* 0x000fe20001784270 */
[----:B0-----:R-:W-:-:S10]  /*5d50*/  FMUL R13, R82, R88 ;  /* 0x00000058520d7220 */ /* 0x001fd40000400000 */
[----:B------:R-:W-:Y:S01]  /*5d60*/  @P0 STG.E desc[UR36][R10.64+0xa4], R79 ;  /* 0x0000a44f0a000986 */ /* 0x000fe2000c101924 */
[----:B------:R-:W-:Y:S02]  /*5d70*/  ISETP.GT.AND P0, PT, R3, RZ, P3 ;  /* 0x000000ff0300720c */ /* 0x000fe40001f04270 */
[----:B------:R-:W-:-:S11]  /*5d80*/  F2FP.TF32.F32.PACK_B R13, R13 ;  /* 0x0000000dff0d723e */ /* 0x000fd600024050ff */
[----:B------:R0:W-:Y:S01]  /*5d90*/  @P0 STG.E desc[UR36][R8.64+0xc0], R5 ;  /* 0x0000c00508000986 */ /* 0x0001e2000c101924 */
[----:B------:R-:W-:-:S04]  /*5da0*/  ISETP.GT.AND P0, PT, R4, 0x31, PT ;  /* 0x000000310400780c */ /* 0x000fc80003f04270 */
[----:B------:R-:W-:Y:S01]  /*5db0*/  ISETP.GT.AND P1, PT, R3, RZ, P0 ;  /* 0x000000ff0300720c */ /* 0x000fe20000724270 */
[----:B0-----:R-:W-:-:S05]  /*5dc0*/  FMUL R5, R84, R88 ;  /* 0x0000005854057220 */ /* 0x001fca0000400000 */
[----:B------:R-:W-:-:S07]  /*5dd0*/  F2FP.TF32.F32.PACK_B R5, R5 ;  /* 0x00000005ff05723e */ /* 0x000fce00024050ff */
[----:B------:R-:W-:Y:S01]  /*5de0*/  @P1 STG.E desc[UR36][R8.64+0xc4], R81 ;  /* 0x0000c45108001986 */ /* 0x000fe2000c101924 */
[----:B------:R-:W-:-:S13]  /*5df0*/  ISETP.GT.AND P1, PT, R3, 0x8, P3 ;  /* 0x000000080300780c */ /* 0x000fda0001f24270 */
[----:B------:R0:W-:Y:S01]  /*5e00*/  @P1 STG.E desc[UR36][R10.64+0xc0], R13 ;  /* 0x0000c00d0a001986 */ /* 0x0001e2000c101924 */
[----:B------:R-:W-:-:S13]  /*5e10*/  ISETP.GT.AND P1, PT, R3, 0x8, P0 ;  /* 0x000000080300780c */ /* 0x000fda0000724270 */
[----:B------:R-:W-:Y:S01]  /*5e20*/  @P1 STG.E desc[UR36][R10.64+0xc4], R83 ;  /* 0x0000c4530a001986 */ /* 0x000fe2000c101924 */
[----:B------:R-:W-:-:S05]  /*5e30*/  IADD3 R14, P1, R91, R10, RZ ;  /* 0x0000000a5b0e7210 */ /* 0x000fca0007f3e0ff */
[----:B------:R-:W-:Y:S01]  /*5e40*/  IMAD.X R15, R23, 0x1, R11, P1 ;  /* 0x00000001170f7824 */ /* 0x000fe200008e060b */
[----:B------:R-:W-:-:S13]  /*5e50*/  ISETP.GT.AND P1, PT, R3, RZ, P2 ;  /* 0x000000ff0300720c */ /* 0x000fda0001724270 */
[----:B------:R1:W-:Y:S01]  /*5e60*/  @P1 STG.E desc[UR36][R8.64+0xe0], R5 ;  /* 0x0000e00508001986 */ /* 0x0003e2000c101924 */
[----:B------:R-:W-:-:S05]  /*5e70*/  IADD3 R20, P1, R91, R10, RZ ;  /* 0x0000000a5b147210 */ /* 0x000fca0007f3e0ff */
[----:B------:R-:W-:Y:S01]  /*5e80*/  IMAD.X R21, R23, 0x1, R11, P1 ;  /* 0x0000000117157824 */ /* 0x000fe200008e060b */
[----:B------:R-:W-:-:S05]  /*5e90*/  IADD3 R12, P1, R91, R8, RZ ;  /* 0x000000085b0c7210 */ /* 0x000fca0007f3e0ff */
[----:B0-----:R-:W-:Y:S01]  /*5ea0*/  IMAD.X R13, R23, 0x1, R9, P1 ;  /* 0x00000001170d7824 */ /* 0x001fe200008e0609 */
[----:B------:R-:W-:Y:S01]  /*5eb0*/  ISETP.GT.AND P1, PT, R4, 0x39, PT ;  /* 0x000000390400780c */ /* 0x000fe20003f24270 */
[-C--:B-1----:R-:W-:Y:S01]  /*5ec0*/  FMUL R5, R86, R88.reuse ;  /* 0x0000005856057220 */ /* 0x082fe20000400000 */
[----:B------:R-:W-:Y:S02]  /*5ed0*/  FMUL R23, R24, R88 ;  /* 0x0000005818177220 */ /* 0x000fe40000400000 */
[----:B------:R-:W-:Y:S02]  /*5ee0*/  ISETP.GT.AND P5, PT, R3, RZ, P1 ;  /* 0x000000ff0300720c */ /* 0x000fe40000fa4270 */
[----:B------:R-:W-:Y:S02]  /*5ef0*/  F2FP.TF32.F32.PACK_B R5, R5 ;  /* 0x00000005ff05723e */ /* 0x000fe400024050ff */
[----:B------:R-:W-:-:S09]  /*5f00*/  F2FP.TF32.F32.PACK_B R23, R23 ;  /* 0x00000017ff17723e */ /* 0x000fd200024050ff */
[----:B------:R-:W-:Y:S01]  /*5f10*/  @P5 STG.E desc[UR36][R8.64+0xe4], R85 ;  /* 0x0000e45508005986 */ /* 0x000fe2000c101924 */
[----:B------:R-:W-:-:S03]  /*5f20*/  ISETP.GT.AND P5, PT, R4, 0x1, PT ;  /* 0x000000010400780c */ /* 0x000fc60003fa4270 */
[----:B------:R0:W-:Y:S01]  /*5f30*/  @P4 STG.E desc[UR36][R10.64+0xe0], R5 ;  /* 0x0000e0050a004986 */ /* 0x0001e2000c101924 */
[C---:B------:R-:W-:Y:S02]  /*5f40*/  ISETP.GT.AND P4, PT, R3.reuse, 0x8, P1 ;  /* 0x000000080300780c */ /* 0x040fe40000f84270 */
[----:B------:R-:W-:Y:S01]  /*5f50*/  ISETP.GT.AND P5, PT, R3, 0x80, P5 ;  /* 0x000000800300780c */ /* 0x000fe20002fa4270 */
[----:B0-----:R-:W-:-:S10]  /*5f60*/  FMUL R5, R26, R88 ;  /* 0x000000581a057220 */ /* 0x001fd40000400000 */
[----:B------:R0:W-:Y:S01]  /*5f70*/  @P4 STG.E desc[UR36][R10.64+0xe4], R87 ;  /* 0x0000e4570a004986 */ /* 0x0001e2000c101924 */
[C---:B------:R-:W-:Y:S01]  /*5f80*/  ISETP.GT.AND P4, PT, R3.reuse, 0x80, P6 ;  /* 0x000000800300780c */ /* 0x040fe20003784270 */
[----:B------:R-:W-:Y:S01]  /*5f90*/  @P5 IMAD.MOV.U32 R8, RZ, RZ, R12 ;  /* 0x000000ffff085224 */ /* 0x000fe200078e000c */
[----:B------:R-:W-:Y:S01]  /*5fa0*/  ISETP.GT.AND P6, PT, R3, 0x88, P6 ;  /* 0x000000880300780c */ /* 0x000fe200037c4270 */
[----:B------:R-:W-:Y:S01]  /*5fb0*/  @P5 IMAD.MOV.U32 R9, RZ, RZ, R13 ;  /* 0x000000ffff095224 */ /* 0x000fe200078e000d */
[----:B------:R-:W-:Y:S01]  /*5fc0*/  F2FP.TF32.F32.PACK_B R5, R5 ;  /* 0x00000005ff05723e */ /* 0x000fe200024050ff */
[----:B0-----:R-:W-:-:S08]  /*5fd0*/  FMUL R11, R28, R88 ;  /* 0x000000581c0b7220 */ /* 0x001fd00000400000 */
[----:B------:R-:W-:Y:S01]  /*5fe0*/  @P4 STG.E desc[UR36][R12.64], R23 ;  /* 0x000000170c004986 */ /* 0x000fe2000c101924 */
[----:B------:R-:W-:Y:S02]  /*5ff0*/  ISETP.NE.AND P4, PT, R56, RZ, PT ;  /* 0x000000ff3800720c */ /* 0x000fe40003f85270 */
[----:B------:R-:W-:Y:S01]  /*6000*/  F2FP.TF32.F32.PACK_B R11, R11 ;  /* 0x0000000bff0b723e */ /* 0x000fe200024050ff */
[----:B------:R-:W-:Y:S01]  /*6010*/  @P5 STG.E desc[UR36][R8.64+0x4], R25 ;  /* 0x0000041908005986 */ /* 0x000fe2000c101924 */
[----:B------:R-:W-:-:S03]  /*6020*/  ISETP.NE.AND P5, PT, R57, RZ, PT ;  /* 0x000000ff3900720c */ /* 0x000fc60003fa5270 */
[----:B------:R0:W-:Y:S01]  /*6030*/  @P6 STG.E desc[UR36][R14.64], R5 ;  /* 0x000000050e006986 */ /* 0x0001e2000c101924 */
[----:B------:R-:W-:-:S04]  /*6040*/  ISETP.GT.AND P6, PT, R4, 0x1, PT ;  /* 0x000000010400780c */ /* 0x000fc80003fc4270 */
[----:B------:R-:W-:Y:S01]  /*6050*/  ISETP.GT.AND P6, PT, R3, 0x88, P6 ;  /* 0x000000880300780c */ /* 0x000fe200037c4270 */
[-C--:B0-----:R-:W-:Y:S01]  /*6060*/  FMUL R5, R30, R88.reuse ;  /* 0x000000581e057220 */ /* 0x081fe20000400000 */
[----:B------:R-:W-:-:S04]  /*6070*/  FMUL R15, R50, R88 ;  /* 0x00000058320f7220 */ /* 0x000fc80000400000 */
[----:B------:R-:W-:-:S07]  /*6080*/  F2FP.TF32.F32.PACK_B R5, R5 ;  /* 0x00000005ff05723e */ /* 0x000fce00024050ff */
[----:B------:R0:W-:Y:S01]  /*6090*/  @P6 STG.E desc[UR36][R20.64+0x4], R27 ;  /* 0x0000041b14006986 */ /* 0x0001e2000c101924 */
[----:B------:R-:W-:Y:S02]  /*60a0*/  ISETP.GT.AND P6, PT, R4, 0x8, PT ;  /* 0x000000080400780c */ /* 0x000fe40003fc4270 */
[----:B------:R-:W-:Y:S02]  /*60b0*/  F2FP.TF32.F32.PACK_B R15, R15 ;  /* 0x0000000fff0f723e */ /* 0x000fe400024050ff */
[----:B------:R-:W-:Y:S01]  /*60c0*/  ISETP.GT.AND P6, PT, R3, 0x80, P6 ;  /* 0x000000800300780c */ /* 0x000fe200037c4270 */
[----:B0-----:R-:W-:-:S05]  /*60d0*/  FMUL R21, R52, R88 ;  /* 0x0000005834157220 */ /* 0x001fca0000400000 */
[----:B------:R-:W-:-:S07]  /*60e0*/  F2FP.TF32.F32.PACK_B R21, R21 ;  /* 0x00000015ff15723e */ /* 0x000fce00024050ff */
[----:B------:R-:W-:Y:S02]  /*60f0*/  @P6 IMAD.MOV.U32 R8, RZ, RZ, R12 ;  /* 0x000000ffff086224 */ /* 0x000fe400078e000c */
[----:B------:R-:W-:-:S05]  /*6100*/  @P6 IMAD.MOV.U32 R9, RZ, RZ, R13 ;  /* 0x000000ffff096224 */ /* 0x000fca00078e000d */
[----:B------:R0:W-:Y:S01]  /*6110*/  @P6 STG.E desc[UR36][R8.64+0x20], R11 ;  /* 0x0000200b08006986 */ /* 0x0001e2000c101924 */
[----:B------:R-:W-:-:S04]  /*6120*/  ISETP.GT.AND P6, PT, R4, 0x9, PT ;  /* 0x000000090400780c */ /* 0x000fc80003fc4270 */
[----:B------:R-:W-:Y:S01]  /*6130*/  ISETP.GT.AND P6, PT, R3, 0x80, P6 ;  /* 0x000000800300780c */ /* 0x000fe200037c4270 */
[----:B0-----:R-:W-:-:S05]  /*6140*/  FMUL R11, R32, R88 ;  /* 0x00000058200b7220 */ /* 0x001fca0000400000 */
[----:B------:R-:W-:-:S07]  /*6150*/  F2FP.TF32.F32.PACK_B R11, R11 ;  /* 0x0000000bff0b723e */ /* 0x000fce00024050ff */
[----:B------:R-:W-:Y:S02]  /*6160*/  @P6 IMAD.MOV.U32 R8, RZ, RZ, R12 ;  /* 0x000000ffff086224 */ /* 0x000fe400078e000c */
[----:B------:R-:W-:-:S05]  /*6170*/  @P6 IMAD.MOV.U32 R9, RZ, RZ, R13 ;  /* 0x000000ffff096224 */ /* 0x000fca00078e000d */
[----:B------:R-:W-:Y:S01]  /*6180*/  @P6 STG.E desc[UR36][R8.64+0x24], R29 ;  /* 0x0000241d08006986 */ /* 0x000fe2000c101924 */
[----:B------:R-:W-:-:S04]  /*6190*/  ISETP.GT.AND P6, PT, R4, 0x8, PT ;  /* 0x000000080400780c */ /* 0x000fc80003fc4270 */
[----:B------:R-:W-:-:S13]  /*61a0*/  ISETP.GT.AND P6, PT, R3, 0x88, P6 ;  /* 0x000000880300780c */ /* 0x000fda00037c4270 */
[----:B------:R0:W-:Y:S01]  /*61b0*/  @P6 STG.E desc[UR36][R6.64+0x20], R5 ;  /* 0x0000200506006986 */ /* 0x0001e2000c101924 */
[----:B------:R-:W-:-:S04]  /*61c0*/  ISETP.GT.AND P6, PT, R4, 0x9, PT ;  /* 0x000000090400780c */ /* 0x000fc80003fc4270 */
[----:B------:R-:W-:Y:S01]  /*61d0*/  ISETP.GT.AND P6, PT, R3, 0x88, P6 ;  /* 0x000000880300780c */ /* 0x000fe200037c4270 */
[----:B0-----:R-:W-:-:S05]  /*61e0*/  FMUL R5, R34, R88 ;  /* 0x0000005822057220 */ /* 0x001fca0000400000 */
[----:B------:R-:W-:-:S07]  /*61f0*/  F2FP.TF32.F32.PACK_B R5, R5 ;  /* 0x00000005ff05723e */ /* 0x000fce00024050ff */
[----:B------:R-:W-:Y:S01]  /*6200*/  @P6 STG.E desc[UR36][R6.64+0x24], R31 ;  /* 0x0000241f06006986 */ /* 0x000fe2000c101924 */
[----:B------:R-:W-:-:S04]  /*6210*/  ISETP.GT.AND P6, PT, R4, 0x10, PT ;  /* 0x000000100400780c */ /* 0x000fc80003fc4270 */
[----:B------:R-:W-:-:S13]  /*6220*/  ISETP.GT.AND P6, PT, R3, 0x80, P6 ;  /* 0x000000800300780c */ /* 0x000fda00037c4270 */
        /* <DEDUP_REMOVED lines=54> */
[----:B------:R0:W-:Y:S01]  /*6590*/  @P6 STG.E desc[UR36][R6.64+0x80], R5 ;  /* 0x0000800506006986 */ /* 0x0001e2000c101924 */
[----:B------:R-:W-:-:S04]  /*65a0*/  ISETP.GT.AND P6, PT, R4, 0x21, PT ;  /* 0x000000210400780c */ /* 0x000fc80003fc4270 */
[----:B------:R-:W-:-:S13]  /*65b0*/  ISETP.GT.AND P6, PT, R3, 0x88, P6 ;  /* 0x000000880300780c */ /* 0x000fda00037c4270 */
[----:B------:R-:W-:Y:S02]  /*65c0*/  @P6 IMAD.MOV.U32 R4, RZ, RZ, R6 ;  /* 0x000000ffff046224 */ /* 0x000fe400078e0006 */
[----:B0-----:R-:W-:-:S05]  /*65d0*/  @P6 IMAD.MOV.U32 R5, RZ, RZ, R7 ;  /* 0x000000ffff056224 */ /* 0x001fca00078e0007 */
[----:B------:R0:W-:Y:S01]  /*65e0*/  @P6 STG.E desc[UR36][R4.64+0x84], R43 ;  /* 0x0000842b04006986 */ /* 0x0001e2000c101924 */
[C---:B------:R-:W-:Y:S02]  /*65f0*/  ISETP.GT.AND P6, PT, R3.reuse, 0x80, P5 ;  /* 0x000000800300780c */ /* 0x040fe40002fc4270 */
[----:B------:R-:W-:-:S11]  /*6600*/  ISETP.GT.AND P5, PT, R3, 0x88, P5 ;  /* 0x000000880300780c */ /* 0x000fd60002fa4270 */
[----:B0-----:R-:W-:Y:S02]  /*6610*/  @P6 IMAD.MOV.U32 R4, RZ, RZ, R12 ;  /* 0x000000ffff046224 */ /* 0x001fe400078e000c */
[----:B------:R-:W-:-:S05]  /*6620*/  @P6 IMAD.MOV.U32 R5, RZ, RZ, R13 ;  /* 0x000000ffff056224 */ /* 0x000fca00078e000d */
[----:B------:R0:W-:Y:S01]  /*6630*/  @P6 STG.E desc[UR36][R4.64+0xa0], R9 ;  /* 0x0000a00904006986 */ /* 0x0001e2000c101924 */
[C---:B------:R-:W-:Y:S02]  /*6640*/  ISETP.GT.AND P6, PT, R3.reuse, 0x80, P4 ;  /* 0x000000800300780c */ /* 0x040fe400027c4270 */
[----:B------:R-:W-:Y:S01]  /*6650*/  ISETP.GT.AND P4, PT, R3, 0x88, P4 ;  /* 0x000000880300780c */ /* 0x000fe20002784270 */
[----:B0-----:R-:W-:-:S10]  /*6660*/  FMUL R9, R48, R88 ;  /* 0x0000005830097220 */ /* 0x001fd40000400000 */
[----:B------:R-:W-:Y:S02]  /*6670*/  @P6 IMAD.MOV.U32 R4, RZ, RZ, R12 ;  /* 0x000000ffff046224 */ /* 0x000fe400078e000c */
[----:B------:R-:W-:Y:S01]  /*6680*/  @P6 IMAD.MOV.U32 R5, RZ, RZ, R13 ;  /* 0x000000ffff056224 */ /* 0x000fe200078e000d */
[----:B------:R-:W-:-:S04]  /*6690*/  F2FP.TF32.F32.PACK_B R9, R9 ;  /* 0x00000009ff09723e */ /* 0x000fc800024050ff */
[----:B------:R0:W-:Y:S02]  /*66a0*/  @P6 STG.E desc[UR36][R4.64+0xa4], R45 ;  /* 0x0000a42d04006986 */ /* 0x0001e4000c101924 */
[----:B0-----:R-:W-:Y:S02]  /*66b0*/  @P5 IMAD.MOV.U32 R4, RZ, RZ, R6 ;  /* 0x000000ffff045224 */ /* 0x001fe400078e0006 */
[----:B------:R-:W-:-:S05]  /*66c0*/  @P5 IMAD.MOV.U32 R5, RZ, RZ, R7 ;  /* 0x000000ffff055224 */ /* 0x000fca00078e0007 */
[----:B------:R0:W-:Y:S01]  /*66d0*/  @P5 STG.E desc[UR36][R4.64+0xa0], R11 ;  /* 0x0000a00b04005986 */ /* 0x0001e2000c101924 */
[C---:B------:R-:W-:Y:S02]  /*66e0*/  ISETP.GT.AND P5, PT, R3.reuse, 0x80, P3 ;  /* 0x000000800300780c */ /* 0x040fe40001fa4270 */
[----:B------:R-:W-:Y:S01]  /*66f0*/  ISETP.GT.AND P3, PT, R3, 0x88, P3 ;  /* 0x000000880300780c */ /* 0x000fe20001f64270 */
[----:B0-----:R-:W-:Y:S02]  /*6700*/  @P4 IMAD.MOV.U32 R4, RZ, RZ, R6 ;  /* 0x000000ffff044224 */ /* 0x001fe400078e0006 */
[----:B------:R-:W-:Y:S01]  /*6710*/  FMUL R11, R54, R88 ;  /* 0x00000058360b7220 */ /* 0x000fe20000400000 */
[----:B------:R-:W-:-:S04]  /*6720*/  @P4 IMAD.MOV.U32 R5, RZ, RZ, R7 ;  /* 0x000000ffff054224 */ /* 0x000fc800078e0007 */
[----:B------:R-:W-:Y:S01]  /*6730*/  F2FP.TF32.F32.PACK_B R11, R11 ;  /* 0x0000000bff0b723e */ /* 0x000fe200024050ff */
[----:B------:R0:W-:Y:S01]  /*6740*/  @P4 STG.E desc[UR36][R4.64+0xa4], R47 ;  /* 0x0000a42f04004986 */ /* 0x0001e2000c101924 */
[C---:B------:R-:W-:Y:S02]  /*6750*/  ISETP.GT.AND P4, PT, R3.reuse, 0x80, P0 ;  /* 0x000000800300780c */ /* 0x040fe40000784270 */
[----:B------:R-:W-:Y:S01]  /*6760*/  ISETP.GT.AND P0, PT, R3, 0x88, P0 ;  /* 0x000000880300780c */ /* 0x000fe20000704270 */
[----:B0-----:R-:W-:Y:S02]  /*6770*/  @P5 IMAD.MOV.U32 R4, RZ, RZ, R12 ;  /* 0x000000ffff045224 */ /* 0x001fe400078e000c */
[----:B------:R-:W-:-:S05]  /*6780*/  @P5 IMAD.MOV.U32 R5, RZ, RZ, R13 ;  /* 0x000000ffff055224 */ /* 0x000fca00078e000d */
        /* <DEDUP_REMOVED lines=10> */
[----:B------:R0:W-:Y:S02]  /*6830*/  @P3 STG.E desc[UR36][R4.64+0xc0], R15 ;  /* 0x0000c00f04003986 */ /* 0x0001e4000c101924 */
[----:B0-----:R-:W-:Y:S02]  /*6840*/  @P0 IMAD.MOV.U32 R4, RZ, RZ, R6 ;  /* 0x000000ffff040224 */ /* 0x001fe400078e0006 */
[----:B------:R-:W-:-:S05]  /*6850*/  @P0 IMAD.MOV.U32 R5, RZ, RZ, R7 ;  /* 0x000000ffff050224 */ /* 0x000fca00078e0007 */
[----:B------:R0:W-:Y:S02]  /*6860*/  @P0 STG.E desc[UR36][R4.64+0xc4], R51 ;  /* 0x0000c43304000986 */ /* 0x0001e4000c101924 */
[----:B0-----:R-:W-:Y:S02]  /*6870*/  @P5 IMAD.MOV.U32 R4, RZ, RZ, R12 ;  /* 0x000000ffff045224 */ /* 0x001fe400078e000c */
[----:B------:R-:W-:-:S05]  /*6880*/  @P5 IMAD.MOV.U32 R5, RZ, RZ, R13 ;  /* 0x000000ffff055224 */ /* 0x000fca00078e000d */
[----:B------:R0:W-:Y:S04]  /*6890*/  @P5 STG.E desc[UR36][R4.64+0xe0], R21 ;  /* 0x0000e01504005986 */ /* 0x0001e8000c101924 */
[----:B------:R1:W-:Y:S01]  /*68a0*/  @P4 STG.E desc[UR36][R12.64+0xe4], R53 ;  /* 0x0000e4350c004986 */ /* 0x0003e2000c101924 */
[----:B0-----:R-:W-:Y:S02]  /*68b0*/  @P2 IMAD.MOV.U32 R4, RZ, RZ, R6 ;  /* 0x000000ffff042224 */ /* 0x001fe400078e0006 */
[----:B------:R-:W-:-:S05]  /*68c0*/  @P2 IMAD.MOV.U32 R5, RZ, RZ, R7 ;  /* 0x000000ffff052224 */ /* 0x000fca00078e0007 */
[----:B------:R1:W-:Y:S04]  /*68d0*/  @P2 STG.E desc[UR36][R4.64+0xe0], R11 ;  /* 0x0000e00b04002986 */ /* 0x0003e8000c101924 */
[----:B------:R1:W-:Y:S02]  /*68e0*/  @P1 STG.E desc[UR36][R6.64+0xe4], R55 ;  /* 0x0000e43706001986 */ /* 0x0003e4000c101924 */
.L_x_152:
[----:B------:R-:W-:Y:S05]  /*68f0*/  BSYNC B0 ;  /* 0x0000000000007941 */ /* 0x000fea0003800000 */
.L_x_28:
[----:B------:R-:W-:Y:S01]  /*6900*/  ULDC UR4, c[0x0][0xc] ;  /* 0x0000030000047ab9 */ /* 0x000fe20000000800 */
[----:B------:R-:W-:Y:S01]  /*6910*/  ULDC UR5, c[0x0][0x10] ;  /* 0x0000040000057ab9 */ /* 0x000fe20000000800 */
[----:B------:R-:W2:Y:S01]  /*6920*/  LDC R3, c[0x0][0x14] ;  /* 0x00000500ff037b82 */ /* 0x000ea20000000800 */
[----:B------:R-:W-:Y:S01]  /*6930*/  UIMAD.WIDE.U32 UR4, UR4, UR5, URZ ;  /* 0x00000005040472a5 */ /* 0x000fe2000f8e003f */
[----:B------:R-:W-:Y:S02]  /*6940*/  IMAD.MOV.U32 R90, RZ, RZ, -0x1 ;  /* 0xffffffffff5a7424 */ /* 0x000fe400078e00ff */
[----:B------:R-:W-:-:S03]  /*6950*/  IMAD.MOV.U32 R23, RZ, RZ, -0x1 ;  /* 0xffffffffff177424 */ /* 0x000fc600078e00ff */
[----:B--2---:R-:W-:-:S04]  /*6960*/  IMAD.WIDE.U32 R16, R3, UR4, R16 ;  /* 0x0000000403107c25 */ /* 0x004fc8000f8e0010 */
[----:B------:R-:W-:Y:S01]  /*6970*/  IMAD R3, R3, UR5, RZ ;  /* 0x0000000503037c24 */ /* 0x000fe2000f8e02ff */
[----:B------:R-:W-:Y:S02]  /*6980*/  ULDC.64 UR4, c[0x0][0x650] ;  /* 0x0001940000047ab9 */ /* 0x000fe40000000a00 */
[----:B------:R-:W-:Y:S01]  /*6990*/  ISETP.GE.U32.AND P0, PT, R16, UR4, PT ;  /* 0x0000000410007c0c */ /* 0x000fe2000bf06070 */
[--C-:B------:R-:W-:Y:S01]  /*69a0*/  IMAD.IADD R17, R17, 0x1, R3.reuse ;  /* 0x0000000111117824 */ /* 0x100fe200078e0203 */
[----:B------:R-:W-:-:S04]  /*69b0*/  PRMT R3, RZ, 0x7610, R3 ;  /* 0x00007610ff037816 */ /* 0x000fc80000000003 */
[----:B------:R-:W-:-:S13]  /*69c0*/  ISETP.GE.U32.AND.EX P0, PT, R17, UR5, PT, P0 ;  /* 0x0000000511007c0c */ /* 0x000fda000bf06100 */
[----:B------:R-:W-:Y:S05]  /*69d0*/  @P0 BRA `(.L_x_153) ;  /* 0x0000000400640947 */ /* 0x000fea0003800000 */
[----:B-1----:R-:W1:Y:S01]  /*69e0*/  S2R R12, SR_CTAID.X ;  /* 0x00000000000c7919 */ /* 0x002e620000002500 */
[----:B0-----:R-:W0:Y:S01]  /*69f0*/  LDC.64 R10, c[0x0][0x628] ;  /* 0x00018a00ff0a7b82 */ /* 0x001e220000000a00 */
[----:B------:R-:W-:Y:S01]  /*6a00*/  ULDC UR4, c[0x0][0x150] ;  /* 0x0000540000047ab9 */ /* 0x000fe20000000800 */
[----:B----4-:R-:W-:Y:S01]  /*6a10*/  IMAD.MOV.U32 R8, RZ, RZ, R16 ;  /* 0x000000ffff087224 */ /* 0x010fe200078e0010 */
[----:B------:R-:W2:Y:S01]  /*6a20*/  S2R R24, SR_CTAID.Y ;  /* 0x0000000000187919 */ /* 0x000ea20000002600 */
[----:B------:R-:W-:-:S04]  /*6a30*/  IMAD.MOV.U32 R9, RZ, RZ, R17 ;  /* 0x000000ffff097224 */ /* 0x000fc800078e0011 */
[----:B------:R-:W4:Y:S08]  /*6a40*/  LDC R21, c[0x0][0x144] ;  /* 0x00005100ff157b82 */ /* 0x000f300000000800 */
[----:B------:R-:W2:Y:S08]  /*6a50*/  LDC R0, c[0x0][0x630] ;  /* 0x00018c00ff007b82 */ /* 0x000eb00000000800 */
[----:B---3--:R-:W3:Y:S01]  /*6a60*/  LDC.64 R14, c[0x0][0x620] ;  /* 0x00018800ff0e7b82 */ /* 0x008ee20000000a00 */
[----:B0-----:R-:W-:-:S04]  /*6a70*/  ISETP.NE.U32.AND P0, PT, R10, RZ, PT ;  /* 0x000000ff0a00720c */ /* 0x001fc80003f05070 */
[----:B------:R-:W-:Y:S02]  /*6a80*/  ISETP.NE.AND.EX P0, PT, R11, RZ, PT, P0 ;  /* 0x000000ff0b00720c */ /* 0x000fe40003f05300 */
[----:B-1----:R-:W-:-:S05]  /*6a90*/  I2FP.F32.U32 R3, R12 ;  /* 0x0000000c00037245 */ /* 0x002fca0000201000 */
[----:B------:R-:W-:-:S04]  /*6aa0*/  FMUL R3, R3, UR4 ;  /* 0x0000000403037c20 */ /* 0x000fc80008400000 */
[----:B------:R0:W1:Y:S02]  /*6ab0*/  F2I.U32.TRUNC.NTZ R20, R3 ;  /* 0x0000000300147305 */ /* 0x000064000020f000 */
[----:B--2-4-:R-:W-:Y:S05]  /*6ac0*/  @!P0 BRA `(.L_x_154) ;  /* 0x0000000000288947 */ /* 0x014fea0003800000 */
[----:B0-----:R-:W0:Y:S02]  /*6ad0*/  LDC R3, c[0x0][0x634] ;  /* 0x00018d00ff037b82 */ /* 0x001e240000000800 */
        /* <DEDUP_REMOVED lines=9> */
.L_x_154:
[----:B------:R-:W2:Y:S01]  /*6b70*/  LDC.64 R28, c[0x0][0x640] ;  /* 0x00019000ff1c7b82 */ /* 0x000ea20000000a00 */
[-CC-:B------:R-:W-:Y:S01]  /*6b80*/  SHF.R.U64 R23, R8, R0.reuse, R9.reuse ;  /* 0x0000000008177219 */ /* 0x180fe20000001209 */
[----:B-1----:R-:W-:Y:S01]  /*6b90*/  IMAD.MOV R20, RZ, RZ, -R20 ;  /* 0x000000ffff147224 */ /* 0x002fe200078e0a14 */
[----:B------:R-:W-:Y:S01]  /*6ba0*/  SHF.R.U32.HI R0, RZ, R0, R9 ;  /* 0x00000000ff007219 */ /* 0x000fe20000011609 */
[----:B------:R-:W-:Y:S01]  /*6bb0*/  ULDC UR4, c[0x0][0x154] ;  /* 0x0000550000047ab9 */ /* 0x000fe20000000800 */
[----:B0-----:R-:W-:Y:S01]  /*6bc0*/  IADD3 R3, P0, RZ, -R23, RZ ;  /* 0x80000017ff037210 */ /* 0x001fe20007f1e0ff */
[----:B------:R-:W-:Y:S02]  /*6bd0*/  IMAD R21, R21, R20, R12 ;  /* 0x0000001415157224 */ /* 0x000fe400078e020c */
[----:B------:R-:W0:Y:S01]  /*6be0*/  LDC R6, c[0x0][0x618] ;  /* 0x00018600ff067b82 */ /* 0x000e220000000800 */
[----:B------:R-:W-:Y:S02]  /*6bf0*/  IMAD.MOV.U32 R7, RZ, RZ, 0x1 ;  /* 0x00000001ff077424 */ /* 0x000fe400078e00ff */
[----:B------:R-:W-:-:S04]  /*6c00*/  IMAD.X R5, RZ, RZ, ~R0, P0 ;  /* 0x000000ffff057224 */ /* 0x000fc800000e0e00 */
[-C--:B---3--:R-:W-:Y:S01]  /*6c10*/  IMAD R0, R5, R14.reuse, RZ ;  /* 0x0000000e05007224 */ /* 0x088fe200078e02ff */
[----:B------:R-:W1:Y:S01]  /*6c20*/  LDC R8, c[0x0][0x608] ;  /* 0x00018200ff087b82 */ /* 0x000e620000000800 */
[----:B------:R-:W-:-:S04]  /*6c30*/  IMAD.WIDE.U32 R4, R3, R14, R16 ;  /* 0x0000000e03047225 */ /* 0x000fc800078e0010 */
[----:B------:R-:W-:Y:S01]  /*6c40*/  IMAD R3, R3, R15, R0 ;  /* 0x0000000f03037224 */ /* 0x000fe200078e0200 */
[----:B------:R-:W-:Y:S02]  /*6c50*/  I2FP.F32.U32 R0, R24 ;  /* 0x0000001800007245 */ /* 0x000fe40000201000 */
[----:B------:R-:W3:Y:S01]  /*6c60*/  LDC R26, c[0x0][0x658] ;  /* 0x00019600ff1a7b82 */ /* 0x000ee20000000800 */
[----:B------:R-:W-:Y:S01]  /*6c70*/  IMAD.IADD R3, R5, 0x1, R3 ;  /* 0x0000000105037824 */ /* 0x000fe200078e0203 */
[----:B--2---:R-:W-:Y:S01]  /*6c80*/  ISETP.NE.U32.AND P0, PT, R28, RZ, PT ;  /* 0x000000ff1c00720c */ /* 0x004fe20003f05070 */
[----:B------:R-:W-:Y:S01]  /*6c90*/  FMUL R0, R0, UR4 ;  /* 0x0000000400007c20 */ /* 0x000fe20008400000 */
[----:B------:R-:W-:Y:S02]  /*6ca0*/  IMAD.MOV.U32 R5, RZ, RZ, -0x1 ;  /* 0xffffffffff057424 */ /* 0x000fe400078e00ff */
[----:B------:R-:W-:Y:S01]  /*6cb0*/  ISETP.NE.AND.EX P0, PT, R29, RZ, PT, P0 ;  /* 0x000000ff1d00720c */ /* 0x000fe20003f05300 */
[----:B------:R2:W4:Y:S01]  /*6cc0*/  F2I.U32.TRUNC.NTZ R13, R0 ;  /* 0x00000000000d7305 */ /* 0x000522000020f000 */
[----:B------:R-:W2:Y:S01]  /*6cd0*/  LDC R15, c[0x0][0x148] ;  /* 0x00005200ff0f7b82 */ /* 0x000ea20000000800 */
[----:B0-----:R-:W-:-:S02]  /*6ce0*/  SHF.R.U64 R12, R4, R6, R3 ;  /* 0x00000006040c7219 */ /* 0x001fc40000001203 */
[----:B------:R-:W-:-:S05]  /*6cf0*/  SHF.R.U32.HI R3, RZ, R6, R3 ;  /* 0x00000006ff037219 */ /* 0x000fca0000011603 */
[----:B------:R-:W0:Y:S01]  /*6d00*/  LDC R20, c[0x0][0x600] ;  /* 0x00018000ff147b82 */ /* 0x000e220000000800 */
[-CC-:B-1----:R-:W-:Y:S02]  /*6d10*/  SHF.R.U64 R10, R12, R8.reuse, R3.reuse ;  /* 0x000000080c0a7219 */ /* 0x182fe40000001203 */
[----:B------:R-:W-:-:S05]  /*6d20*/  SHF.R.U32.HI R3, RZ, R8, R3 ;  /* 0x00000008ff037219 */ /* 0x000fca0000011603 */
[----:B------:R-:W1:Y:S01]  /*6d30*/  LDC R27, c[0x0][0x648] ;  /* 0x00019200ff1b7b82 */ /* 0x000e620000000800 */
[-C--:B---3--:R-:W-:Y:S02]  /*6d40*/  SHF.L.U32 R4, R5, R26.reuse, RZ ;  /* 0x0000001a05047219 */ /* 0x088fe400000006ff */
[-CC-:B------:R-:W-:Y:S02]  /*6d50*/  SHF.R.U64 R14, R10, R26.reuse, R3.reuse ;  /* 0x0000001a0a0e7219 */ /* 0x180fe40000001203 */
[----:B------:R-:W-:Y:S02]  /*6d60*/  SHF.R.U32.HI R5, RZ, R26, R3 ;  /* 0x0000001aff057219 */ /* 0x000fe40000011603 */
[----:B------:R-:W-:Y:S01]  /*6d70*/  LOP3.LUT R25, RZ, R4, RZ, 0x33, !PT ;  /* 0x00000004ff197212 */ /* 0x000fe200078e33ff */
[----:B------:R-:W3:Y:S01]  /*6d80*/  LDC R30, c[0x0][0x638] ;  /* 0x00018e00ff1e7b82 */ /* 0x000ee20000000800 */
[----:B------:R-:W-:Y:S01]  /*6d90*/  SHF.L.U32 R26, R7, R26, RZ ;  /* 0x0000001a071a7219 */ /* 0x000fe200000006ff */
[----:B------:R-:W-:-:S06]  /*6da0*/  IMAD.MOV.U32 R4, RZ, RZ, R14 ;  /* 0x000000ffff047224 */ /* 0x000fcc00078e000e */
[----:B------:R-:W0:Y:S01]  /*6db0*/  LDC R31, c[0x0][0x610] ;  /* 0x00018400ff1f7b82 */ /* 0x000e220000000800 */
[----:B----4-:R-:W-:Y:S05]  /*6dc0*/  @!P0 BRA `(.L_x_155) ;  /* 0x0000000000288947 */ /* 0x010fea0003800000 */
[----:B------:R-:W4:Y:S02]  /*6dd0*/  LDC R3, c[0x0][0x64c] ;  /* 0x00019300ff037b82 */ /* 0x000f240000000800 */
[----:B----4-:R-:W-:-:S05]  /*6de0*/  IADD3 R3, P0, R14, R3, RZ ;  /* 0x000000030e037210 */ /* 0x010fca0007f1e0ff */
        /* <DEDUP_REMOVED lines=8> */
.L_x_155:
[----:B------:R-:W-:Y:S01]  /*6e70*/  ISETP.NE.AND P0, PT, R2, 0x1, PT ;  /* 0x000000010200780c */ /* 0x000fe20003f05270 */
[----:B0-----:R-:W-:Y:S01]  /*6e80*/  VIADD R7, R20, 0xffffffff ;  /* 0xffffffff14077836 */ /* 0x001fe20000000000 */
[----:B-12---:R-:W-:Y:S01]  /*6e90*/  SHF.R.U64 R0, R4, R27, R5 ;  /* 0x0000001b04007219 */ /* 0x006fe20000001205 */
[----:B------:R-:W-:Y:S01]  /*6ea0*/  IMAD.MOV R13, RZ, RZ, -R13 ;  /* 0x000000ffff0d7224 */ /* 0x000fe200078e0a0d */
[----:B------:R-:W-:Y:S01]  /*6eb0*/  LOP3.LUT R5, R10, R25, RZ, 0xc0, !PT ;  /* 0x000000190a057212 */ /* 0x000fe200078ec0ff */
[----:B------:R-:W-:Y:S01]  /*6ec0*/  IMAD.MOV.U32 R4, RZ, RZ, 0x1 ;  /* 0x00000001ff047424 */ /* 0x000fe200078e00ff */
[----:B------:R-:W-:Y:S01]  /*6ed0*/  LOP3.LUT R12, R12, R7, RZ, 0xc0, !PT ;  /* 0x000000070c0c7212 */ /* 0x000fe200078ec0ff */
[----:B------:R-:W-:Y:S02]  /*6ee0*/  IMAD.MOV R3, RZ, RZ, -R0 ;  /* 0x000000ffff037224 */ /* 0x000fe400078e0a00 */
[----:B------:R-:W-:Y:S02]  /*6ef0*/  IMAD R0, R26, R0, R5 ;  /* 0x000000001a007224 */ /* 0x000fe400078e0205 */
[----:B---3--:R-:W-:-:S02]  /*6f00*/  IMAD R3, R3, R30, R14 ;  /* 0x0000001e03037224 */ /* 0x008fc400078e020e */
[----:B------:R-:W-:Y:S02]  /*6f10*/  @P0 IMAD R21, R15, R13, R24 ;  /* 0x0000000d0f150224 */ /* 0x000fe400078e0218 */
[----:B------:R-:W-:Y:S01]  /*6f20*/  IMAD R5, R3, R20, R12 ;  /* 0x0000001403057224 */ /* 0x000fe200078e020c */
[----:B------:R-:W-:Y:S01]  /*6f30*/  PRMT R3, R4, 0x7610, R3 ;  /* 0x0000761004037816 */ /* 0x000fe20000000003 */
[----:B------:R-:W-:-:S05]  /*6f40*/  IMAD R0, R0, R31, R21 ;  /* 0x0000001f00007224 */ /* 0x000fca00078e0215 */
[----:B------:R-:W-:Y:S02]  /*6f50*/  SEL R90, R5, R0, !P0 ;  /* 0x00000000055a7207 */ /* 0x000fe40004000000 */
[----:B------:R-:W-:-:S07]  /*6f60*/  SEL R0, R0, R5, !P0 ;  /* 0x0000000500007207 */ /* 0x000fce0004000000 */
.L_x_153:
[----:B------:R-:W-:Y:S01]  /*6f70*/  LOP3.LUT P0, RZ, R3, 0xff, RZ, 0xc0, !PT ;  /* 0x000000ff03ff7812 */ /* 0x000fe2000780c0ff */
[----:B-----5:R-:W-:-:S12]  /*6f80*/  IMAD.MOV.U32 R100, RZ, RZ, R0 ;  /* 0x000000ffff647224 */ /* 0x020fd800078e0000 */
[----:B------:R-:W-:Y:S05]  /*6f90*/  @P0 BRA `(.L_x_156) ;  /* 0xffffff9c00f00947 */ /* 0x000fea000383ffff */
[----:B------:R-:W-:Y:S05]  /*6fa0*/  EXIT ;  /* 0x000000000000794d */ /* 0x000fea0003800000 */
.L_x_3:
[----:B0-----:R-:W-:Y:S01]  /*6fb0*/  ULDC.64 UR4, c[0x0][0x650] ;  /* 0x0001940000047ab9 */ /* 0x001fe20000000a00 */
        /* <DEDUP_REMOVED lines=25> */
.L_x_158:
[--C-:B------:R-:W-:Y:S01]  /*7150*/  SHF.R.U64 R12, R10, R14, R11.reuse ;  /* 0x0000000e0a0c7219 */ /* 0x100fe2000000120b */
[----:B------:R-:W0:Y:S01]  /*7160*/  LDC R22, c[0x0][0x618] ;  /* 0x00018600ff167b82 */ /* 0x000e220000000800 */
[----:B------:R-:W-:Y:S01]  /*7170*/  I2FP.F32.U32 R6, R4 ;  /* 0x0000000400067245 */ /* 0x000fe20000201000 */
[----:B------:R-:W-:Y:S01]  /*7180*/  ULDC UR4, c[0x0][0x150] ;  /* 0x0000540000047ab9 */ /* 0x000fe20000000800 */
[----:B------:R-:W-:Y:S02]  /*7190*/  SHF.R.U32.HI R5, RZ, R14, R11 ;  /* 0x0000000eff057219 */ /* 0x000fe4000001160b */
[----:B------:R-:W-:Y:S01]  /*71a0*/  IADD3 R9, P0, RZ, -R12, RZ ;  /* 0x8000000cff097210 */ /* 0x000fe20007f1e0ff */
[----:B------:R-:W-:Y:S01]  /*71b0*/  FMUL R11, R6, UR4 ;  /* 0x00000004060b7c20 */ /* 0x000fe20008400000 */
[----:B------:R-:W-:Y:S01]  /*71c0*/  ULDC UR4, c[0x0][0x154] ;  /* 0x0000550000047ab9 */ /* 0x000fe20000000800 */
[----:B------:R-:W1:Y:S02]  /*71d0*/  LDC.64 R24, c[0x0][0x640] ;  /* 0x00019000ff187b82 */ /* 0x000e640000000a00 */
[----:B------:R-:W-:-:S02]  /*71e0*/  IMAD.X R5, RZ, RZ, ~R5, P0 ;  /* 0x000000ffff057224 */ /* 0x000fc400000e0e05 */
[----:B------:R-:W2:Y:S01]  /*71f0*/  F2I.U32.TRUNC.NTZ R11, R11 ;  /* 0x0000000b000b7305 */ /* 0x000ea2000020f000 */
[----:B------:R-:W-:-:S03]  /*7200*/  IMAD.WIDE.U32 R6, R9, R20, R16 ;  /* 0x0000001409067225 */ /* 0x000fc600078e0010 */
[----:B------:R-:W3:Y:S01]  /*7210*/  LDC R13, c[0x0][0x144] ;  /* 0x00005100ff0d7b82 */ /* 0x000ee20000000800 */
[----:B------:R-:W-:-:S04]  /*7220*/  IMAD R8, R5, R20, RZ ;  /* 0x0000001405087224 */ /* 0x000fc800078e02ff */
[----:B------:R-:W-:Y:S02]  /*7230*/  IMAD R5, R9, R21, R8 ;  /* 0x0000001509057224 */ /* 0x000fe400078e0208 */
[----:B------:R-:W-:Y:S01]  /*7240*/  IMAD.MOV.U32 R8, RZ, RZ, -0x1 ;  /* 0xffffffffff087424 */ /* 0x000fe200078e00ff */
[----:B------:R-:W4:Y:S01]  /*7250*/  LDC R14, c[0x0][0x608] ;  /* 0x00018200ff0e7b82 */ /* 0x000f220000000800 */
[----:B------:R-:W-:Y:S01]  /*7260*/  IMAD.IADD R5, R7, 0x1, R5 ;  /* 0x0000000107057824 */ /* 0x000fe200078e0205 */
[----:B------:R-:W-:-:S04]  /*7270*/  I2FP.F32.U32 R7, R3 ;  /* 0x0000000300077245 */ /* 0x000fc80000201000 */
[-C--:B0-----:R-:W-:Y:S01]  /*7280*/  SHF.R.U64 R10, R6, R22.reuse, R5 ;  /* 0x00000016060a7219 */ /* 0x081fe20000001205 */
[----:B--2---:R-:W-:Y:S01]  /*7290*/  IMAD.MOV R6, RZ, RZ, -R11 ;  /* 0x000000ffff067224 */ /* 0x004fe200078e0a0b */
[----:B------:R-:W0:Y:S01]  /*72a0*/  LDC R9, c[0x0][0x658] ;  /* 0x00019600ff097b82 */ /* 0x000e220000000800 */
[----:B-1----:R-:W-:Y:S01]  /*72b0*/  ISETP.NE.U32.AND P0, PT, R24, RZ, PT ;  /* 0x000000ff1800720c */ /* 0x002fe20003f05070 */
[----:B------:R-:W-:Y:S01]  /*72c0*/  FMUL R7, R7, UR4 ;  /* 0x0000000407077c20 */ /* 0x000fe20008400000 */
[----:B------:R-:W-:Y:S02]  /*72d0*/  SHF.R.U32.HI R5, RZ, R22, R5 ;  /* 0x00000016ff057219 */ /* 0x000fe40000011605 */
[----:B------:R-:W-:-:S03]  /*72e0*/  ISETP.NE.AND.EX P0, PT, R25, RZ, PT, P0 ;  /* 0x000000ff1900720c */ /* 0x000fc60003f05300 */
[----:B------:R-:W1:Y:S01]  /*72f0*/  LDC R20, c[0x0][0x148] ;  /* 0x00005200ff147b82 */ /* 0x000e620000000800 */
[----:B---3--:R-:W-:Y:S02]  /*7300*/  IMAD R23, R13, R6, R4 ;  /* 0x000000060d177224 */ /* 0x008fe400078e0204 */
[----:B------:R-:W-:-:S05]  /*7310*/  IMAD.MOV.U32 R6, RZ, RZ, 0x1 ;  /* 0x00000001ff067424 */ /* 0x000fca00078e00ff */
[----:B------:R-:W2:Y:S01]  /*7320*/  LDC R21, c[0x0][0x600] ;  /* 0x00018000ff157b82 */ /* 0x000ea20000000800 */
[-CC-:B----4-:R-:W-:Y:S02]  /*7330*/  SHF.R.U64 R13, R10, R14.reuse, R5.reuse ;  /* 0x0000000e0a0d7219 */ /* 0x190fe40000001205 */
[----:B------:R-:W-:Y:S02]  /*7340*/  SHF.R.U32.HI R4, RZ, R14, R5 ;  /* 0x0000000eff047219 */ /* 0x000fe40000011605 */
[----:B------:R3:W4:Y:S03]  /*7350*/  F2I.U32.TRUNC.NTZ R14, R7 ;  /* 0x00000007000e7305 */ /* 0x000726000020f000 */
[----:B------:R-:W1:Y:S01]  /*7360*/  LDC R26, c[0x0][0x648] ;  /* 0x00019200ff1a7b82 */ /* 0x000e620000000800 */
[-C--:B0-----:R-:W-:Y:S02]  /*7370*/  SHF.R.U64 R15, R13, R9.reuse, R4 ;  /* 0x000000090d0f7219 */ /* 0x081fe40000001204 */
[----:B------:R-:W-:-:S02]  /*7380*/  SHF.L.U32 R8, R8, R9, RZ ;  /* 0x0000000908087219 */ /* 0x000fc400000006ff */
[-C--:B------:R-:W-:Y:S01]  /*7390*/  SHF.R.U32.HI R5, RZ, R9.reuse, R4 ;  /* 0x00000009ff057219 */ /* 0x080fe20000011604 */
[----:B------:R-:W-:Y:S01]  /*73a0*/  IMAD.MOV.U32 R4, RZ, RZ, R15 ;  /* 0x000000ffff047224 */ /* 0x000fe200078e000f */
[----:B------:R-:W-:Y:S01]  /*73b0*/  SHF.L.U32 R22, R6, R9, RZ ;  /* 0x0000000906167219 */ /* 0x000fe200000006ff */
[----:B------:R-:W0:Y:S01]  /*73c0*/  LDC R27, c[0x0][0x638] ;  /* 0x00018e00ff1b7b82 */ /* 0x000e220000000800 */
[----:B------:R-:W-:-:S07]  /*73d0*/  LOP3.LUT R28, RZ, R8, RZ, 0x33, !PT ;  /* 0x00000008ff1c7212 */ /* 0x000fce00078e33ff */
        /* <DEDUP_REMOVED lines=12> */
.L_x_159:
[----:B------:R-:W-:Y:S01]  /*74a0*/  ISETP.NE.AND P0, PT, R2, 0x1, PT ;  /* 0x000000010200780c */ /* 0x000fe20003f05270 */
[----:B--2---:R-:W-:Y:S01]  /*74b0*/  VIADD R7, R21, 0xffffffff ;  /* 0xffffffff15077836 */ /* 0x004fe20000000000 */
[----:B-1----:R-:W-:Y:S01]  /*74c0*/  SHF.R.U64 R5, R4, R26, R5 ;  /* 0x0000001a04057219 */ /* 0x002fe20000001205 */
[----:B------:R-:W-:Y:S01]  /*74d0*/  IMAD.MOV R14, RZ, RZ, -R14 ;  /* 0x000000ffff0e7224 */ /* 0x000fe200078e0a0e */
[----:B------:R-:W-:Y:S01]  /*74e0*/  LOP3.LUT R4, R13, R28, RZ, 0xc0, !PT ;  /* 0x0000001c0d047212 */ /* 0x000fe200078ec0ff */
[----:B------:R-:W-:Y:S01]  /*74f0*/  IMAD.MOV.U32 R8, RZ, RZ, R12 ;  /* 0x000000ffff087224 */ /* 0x000fe200078e000c */
[----:B------:R-:W-:Y:S01]  /*7500*/  LOP3.LUT R10, R10, R7, RZ, 0xc0, !PT ;  /* 0x000000070a0a7212 */ /* 0x000fe200078ec0ff */
[----:B------:R-:W-:Y:S02]  /*7510*/  IMAD.MOV R6, RZ, RZ, -R5 ;  /* 0x000000ffff067224 */ /* 0x000fe400078e0a05 */
[----:B------:R-:W-:-:S04]  /*7520*/  IMAD R4, R22, R5, R4 ;  /* 0x0000000516047224 */ /* 0x000fc800078e0204 */
[----:B------:R-:W-:Y:S02]  /*7530*/  @P0 IMAD R23, R20, R14, R3 ;  /* 0x0000000e14170224 */ /* 0x000fe400078e0203 */
[----:B0-----:R-:W-:Y:S02]  /*7540*/  IMAD R3, R6, R27, R15 ;  /* 0x0000001b06037224 */ /* 0x001fe400078e020f */
[----:B------:R-:W-:Y:S02]  /*7550*/  IMAD R7, R4, R29, R23 ;  /* 0x0000001d04077224 */ /* 0x000fe400078e0217 */
[----:B------:R-:W-:Y:S02]  /*7560*/  IMAD R4, R3, R21, R10 ;  /* 0x0000001503047224 */ /* 0x000fe400078e020a */
[----:B------:R-:W-:-:S03]  /*7570*/  IMAD.MOV.U32 R6, RZ, RZ, 0x1 ;  /* 0x00000001ff067424 */ /* 0x000fc600078e00ff */
[----:B------:R-:W-:Y:S02]  /*7580*/  SEL R9, R4, R7, !P0 ;  /* 0x0000000704097207 */ /* 0x000fe40004000000 */
[----:B------:R-:W-:-:S07]  /*7590*/  SEL R7, R7, R4, !P0 ;  /* 0x0000000407077207 */ /* 0x000fce0004000000 */
.L_x_157:
[----:B------:R-:W-:-:S08]  /*75a0*/  NOP ;  /* 0x0000000000007918 */ /* 0x000fd00000000000 */
[----:B------:R-:W0:-:S00]  /*75b0*/  USETMAXREG.DEALLOC.CTAPOOL 0x28 ;  /* 0x00000028000079c8 */ /* 0x000e0000080e0500 */
[----:B0-----:R-:W-:-:S13]  /*75c0*/  ISETP.NE.AND P0, PT, R0, RZ, PT ;  /* 0x000000ff0000720c */ /* 0x001fda0003f05270 */
[----:B------:R-:W-:Y:S05]  /*75d0*/  @P0 EXIT ;  /* 0x000000000000094d */ /* 0x000fea0003800000 */
[----:B------:R-:W-:Y:S01]  /*75e0*/  LOP3.LUT P0, RZ, R6, 0xff, RZ, 0xc0, !PT ;  /* 0x000000ff06ff7812 */ /* 0x000fe2000780c0ff */
[----:B------:R-:W-:Y:S02]  /*75f0*/  IMAD.MOV.U32 R0, RZ, RZ, 0x1 ;  /* 0x00000001ff007424 */ /* 0x000fe400078e00ff */
[----:B------:R-:W-:-:S10]  /*7600*/  IMAD.MOV.U32 R12, RZ, RZ, RZ ;  /* 0x000000ffff0c7224 */ /* 0x000fd400078e00ff */
[----:B------:R-:W-:Y:S05]  /*7610*/  @!P0 BRA `(.L_x_160) ;  /* 0x0000000c00308947 */ /* 0x000fea0003800000 */
[----:B------:R-:W0:Y:S01]  /*7620*/  LDC R0, c[0x0][0x28c] ;  /* 0x0000a300ff007b82 */ /* 0x000e220000000800 */
[----:B------:R-:W-:Y:S01]  /*7630*/  ULDC UR5, c[0x0][0x600] ;  /* 0x0001800000057ab9 */ /* 0x000fe20000000800 */
[----:B------:R-:W-:Y:S01]  /*7640*/  ULDC UR4, c[0x0][0xc] ;  /* 0x0000030000047ab9 */ /* 0x000fe20000000800 */
[----:B------:R-:W-:Y:S01]  /*7650*/  UIADD3 UR16, UR5, -0x1, URZ ;  /* 0xffffffff05107890 */ /* 0x000fe2000fffe03f */
[C---:B------:R-:W-:Y:S01]  /*7660*/  LOP3.LUT P2, RZ, R18.reuse, 0x7f, RZ, 0xc0, !PT ;  /* 0x0000007f12ff7812 */ /* 0x040fe2000784c0ff */
[----:B------:R-:W-:Y:S01]  /*7670*/  ULDC UR6, c[0x0][0x658] ;  /* 0x0001960000067ab9 */ /* 0x000fe20000000800 */
[----:B------:R-:W-:Y:S01]  /*7680*/  ULDC UR5, c[0x0][0x10] ;  /* 0x0000040000057ab9 */ /* 0x000fe20000000800 */
[----:B------:R-:W-:Y:S01]  /*7690*/  UMOV UR7, 0xffffffff ;  /* 0xffffffff00077882 */ /* 0x000fe20000000000 */
[----:B------:R-:W-:Y:S01]  /*76a0*/  UMOV UR8, 0x1 ;  /* 0x0000000100087882 */ /* 0x000fe20000000000 */
[----:B------:R-:W-:Y:S01]  /*76b0*/  UIMAD.WIDE.U32 UR4, UR4, UR5, URZ ;  /* 0x00000005040472a5 */ /* 0x000fe2000f8e003f */
[----:B------:R-:W-:Y:S01]  /*76c0*/  LOP3.LUT P0, RZ, R18, 0x1f, RZ, 0xc0, !PT ;  /* 0x0000001f12ff7812 */ /* 0x000fe2000780c0ff */
[----:B------:R-:W-:Y:S01]  /*76d0*/  USHF.L.U32 UR7, UR7, UR6, URZ ;  /* 0x0000000607077299 */ /* 0x000fe2000800063f */
[----:B------:R-:W-:Y:S01]  /*76e0*/  BSSY B0, `(.L_x_160) ;  /* 0x00000bf000007945 */ /* 0x000fe20003800000 */
[----:B------:R-:W-:Y:S01]  /*76f0*/  USHF.L.U32 UR18, UR8, UR6, URZ ;  /* 0x0000000608127299 */ /* 0x000fe2000800063f */
[----:B------:R-:W-:Y:S01]  /*7700*/  IMAD.MOV.U32 R13, RZ, RZ, 0x1 ;  /* 0x00000001ff0d7424 */ /* 0x000fe200078e00ff */
[----:B------:R-:W-:Y:S01]  /*7710*/  LOP3.LUT R11, R19, 0x2, RZ, 0xfc, !PT ;  /* 0x00000002130b7812 */ /* 0x000fe200078efcff */
[----:B------:R-:W-:Y:S01]  /*7720*/  ULDC UR6, c[0x0][0x14] ;  /* 0x0000050000067ab9 */ /* 0x000fe20000000800 */
[----:B------:R-:W-:Y:S01]  /*7730*/  PLOP3.LUT P0, PT, P0, P2, PT, 0x8a, 0x0 ;  /* 0x000000000000781c */ /* 0x000fe20000705172 */
[----:B------:R-:W-:Y:S01]  /*7740*/  UIMAD.WIDE.U32 UR20, UR4, UR6, URZ ;  /* 0x00000006041472a5 */ /* 0x000fe2000f8e003f */
[----:B------:R-:W-:Y:S01]  /*7750*/  IMAD.MOV.U32 R12, RZ, RZ, RZ ;  /* 0x000000ffff0c7224 */ /* 0x000fe200078e00ff */
[----:B------:R-:W-:-:S02]  /*7760*/  UIMAD UR13, UR5, UR6, URZ ;  /* 0x00000006050d72a4 */ /* 0x000fc4000f8e023f */
[----:B------:R-:W-:Y:S01]  /*7770*/  ULOP3.LUT UR17, URZ, UR7, URZ, 0x33, !UPT ;  /* 0x000000073f117292 */ /* 0x000fe2000f8e333f */
[----:B0-----:R-:W-:Y:S01]  /*7780*/  VIADD R0, R0, 0x1f ;  /* 0x0000001f00007836 */ /* 0x001fe20000000000 */
[----:B------:R-:W-:Y:S01]  /*7790*/  UIADD3 UR13, UR21, UR13, URZ ;  /* 0x0000000d150d7290 */ /* 0x000fe2000fffe03f */
[----:B------:R-:W-:-:S03]  /*77a0*/  ULDC.64 UR22, c[0x0][0x198] ;  /* 0x0000660000167ab9 */ /* 0x000fc60000000a00 */
[----:B------:R-:W-:-:S04]  /*77b0*/  SHF.R.S32.HI R3, RZ, 0x1f, R0 ;  /* 0x0000001fff037819 */ /* 0x000fc80000011400 */
[----:B------:R-:W-:Y:S01]  /*77c0*/  LEA.HI R3, R3, R0, RZ, 0x5 ;  /* 0x0000000003037211 */ /* 0x000fe200078f28ff */
[----:B------:R-:W-:-:S03]  /*77d0*/  IMAD.MOV.U32 R0, RZ, RZ, 0x1 ;  /* 0x00000001ff007424 */ /* 0x000fc600078e00ff */
[----:B------:R-:W-:-:S05]  /*77e0*/  SHF.R.S32.HI R3, RZ, 0x5, R3 ;  /* 0x00000005ff037819 */ /* 0x000fca0000011403 */
[----:B------:R-:W-:-:S07]  /*77f0*/  VIADD R10, R3, 0x1 ;  /* 0x00000001030a7836 */ /* 0x000fce0000000000 */
.L_x_172:
[----:B------:R-:W-:-:S03]  /*7800*/  UMOV UR4, 0xffffffff ;  /* 0xffffffff00047882 */ /* 0x000fc60000000000 */
[----:B------:R-:W-:Y:S05]  /*7810*/  BRA.DIV UR4, `(.L_x_161) ;  /* 0x0000000e04c07947 */ /* 0x000fea000b800000 */
[----:B------:R-:W-:-:S13]  /*7820*/  ELECT P6, URZ, PT ;  /* 0x00000000003f782f */ /* 0x000fda00038c0000 */
.L_x_184:
[----:B------:R-:W0:Y:S01]  /*7830*/  LDC R4, c[0x0][0x28c] ;  /* 0x0000a300ff047b82 */ /* 0x000e220000000800 */
[----:B------:R-:W-:Y:S01]  /*7840*/  BSSY B1, `(.L_x_162) ;  /* 0x0000037000017945 */ /* 0x000fe20003800000 */
[----:B0-----:R-:W-:-:S13]  /*7850*/  ISETP.LT.OR P6, PT, R4, 0x1, !P6 ;  /* 0x000000010400780c */ /* 0x001fda00077c1670 */
[----:B------:R-:W-:Y:S05]  /*7860*/  @P6 BRA `(.L_x_163) ;  /* 0x0000000000d06947 */ /* 0x000fea0003800000 */
[----:B------:R-:W-:Y:S02]  /*7870*/  IMAD.SHL.U32 R15, R9, 0x40, RZ ;  /* 0x00000040090f7824 */ /* 0x000fe400078e00ff */
[----:B------:R-:W-:Y:S02]  /*7880*/  IMAD.SHL.U32 R18, R7, 0x100, RZ ;  /* 0x0000010007127824 */ /* 0x000fe400078e00ff */
[----:B------:R-:W-:Y:S02]  /*7890*/  IMAD.MOV.U32 R20, RZ, RZ, RZ ;  /* 0x000000ffff147224 */ /* 0x000fe400078e00ff */
[----:B------:R-:W-:Y:S02]  /*78a0*/  IMAD.MOV.U32 R4, RZ, RZ, R10 ;  /* 0x000000ffff047224 */ /* 0x000fe400078e000a */
[----:B------:R-:W-:Y:S02]  /*78b0*/  IMAD.MOV.U32 R5, RZ, RZ, R0 ;  /* 0x000000ffff057224 */ /* 0x000fe400078e0000 */
[----:B------:R-:W-:-:S07]  /*78c0*/  IMAD.MOV.U32 R6, RZ, RZ, R12 ;  /* 0x000000ffff067224 */ /* 0x000fce00078e000c */
.L_x_167:
[----:B------:R-:W0:Y:S01]  /*78d0*/  S2R R14, SR_CgaCtaId ;  /* 0x00000000000e7919 */ /* 0x000e220000008800 */
[----:B------:R-:W-:Y:S01]  /*78e0*/  MOV R7, 0x400 ;  /* 0x0000040000077802 */ /* 0x000fe20000000f00 */
[----:B------:R-:W1:Y:S03]  /*78f0*/  @!P2 LDC R9, c[0x0][0x500] ;  /* 0x00014000ff09ab82 */ /* 0x000e660000000800 */
[----:B0-----:R-:W-:Y:S02]  /*7900*/  LEA R21, R14, R7, 0x18 ;  /* 0x000000070e157211 */ /* 0x001fe400078ec0ff */
[----:B------:R-:W-:-:S03]  /*7910*/  SHF.L.U32 R7, R5, 0x1f, RZ ;  /* 0x0000001f05077819 */ /* 0x000fc600000006ff */
[----:B------:R-:W-:-:S04]  /*7920*/  IMAD R14, R6, 0x8, R21 ;  /* 0x00000008060e7824 */ /* 0x000fc800078e0215 */
[----:B------:R-:W0:Y:S02]  /*7930*/  SYNCS.PHASECHK.TRANS64.TRYWAIT P1, [R14+URZ+0x28], R7 ;  /* 0x000028070e0075a7 */ /* 0x000e24000802017f */
[----:B01----:R-:W-:Y:S05]  /*7940*/  @!P1 BRA `(.L_x_164) ;  /* 0x0000000c00949947 */ /* 0x003fea0003800000 */
.L_x_185:
[----:B0-----:R-:W-:Y:S01]  /*7950*/  PRMT R7, R11, 0x9910, RZ ;  /* 0x000099100b077816 */ /* 0x001fe200000000ff */
[----:B------:R0:W-:Y:S03]  /*7960*/  @!P2 SYNCS.ARRIVE.TRANS64 RZ, [R14+URZ], R9 ;  /* 0x000000090effa9a7 */ /* 0x0001e6000800003f */
[----:B------:R-:W-:-:S13]  /*7970*/  ISETP.NE.AND P1, PT, R7, 0x2, PT ;  /* 0x000000020700780c */ /* 0x000fda0003f25270 */
[----:B0-----:R-:W-:Y:S05]  /*7980*/  @P1 BRA `(.L_x_165) ;  /* 0x0000000000041947 */ /* 0x001fea0003800000 */
[----:B------:R-:W-:Y:S01]  /*7990*/  BPT.TRAP 0x1 ;  /* 0x000000040000795c */ /* 0x000fe20000300000 */
.L_x_165:
[----:B------:R-:W-:Y:S05]  /*79a0*/  @P0 BRA `(.L_x_166) ;  /* 0x0000000000040947 */ /* 0x000fea0003800000 */
[----:B------:R-:W-:Y:S01]  /*79b0*/  BPT.TRAP 0x1 ;  /* 0x000000040000795c */ /* 0x000fe20000300000 */
.L_x_166:
[--C-:B------:R-:W-:Y:S01]  /*79c0*/  IMAD R7, R6, 0x8000, R21.reuse ;  /* 0x0000800006077824 */ /* 0x100fe200078e0215 */
[----:B------:R-:W-:Y:S01]  /*79d0*/  R2UR UR9, R14 ;  /* 0x000000000e0972ca */ /* 0x000fe200000e0000 */
[----:B------:R-:W-:Y:S01]  /*79e0*/  IMAD R21, R6, 0x2000, R21 ;  /* 0x0000200006157824 */ /* 0x000fe200078e0215 */
[----:B------:R-:W-:Y:S01]  /*79f0*/  UIADD3 UR4, UP0, UR22, 0xf0, URZ ;  /* 0x000000f016047890 */ /* 0x000fe2000ff1e03f */
[----:B------:R-:W-:Y:S01]  /*7a00*/  VIADD R4, R4, 0xffffffff ;  /* 0xffffffff04047836 */ /* 0x000fe20000000000 */
[----:B------:R-:W-:Y:S01]  /*7a10*/  R2UR UR5, R7 ;  /* 0x00000000070572ca */ /* 0x000fe200000e0000 */
[----:B------:R-:W-:Y:S01]  /*7a20*/  UIADD3 UR24, UP1, UR22, 0x1f0, URZ ;  /* 0x000001f016187890 */ /* 0x000fe2000ff3e03f */
[----:B------:R-:W-:Y:S01]  /*7a30*/  R2UR UR8, R21 ;  /* 0x00000000150872ca */ /* 0x000fe200000e0000 */
[----:B------:R-:W-:Y:S01]  /*7a40*/  VIADD R6, R6, 0x1 ;  /* 0x0000000106067836 */ /* 0x000fe20000000000 */
[----:B------:R-:W-:Y:S01]  /*7a50*/  R2UR UR11, R18 ;  /* 0x00000000120b72ca */ /* 0x000fe200000e0000 */
[----:B------:R-:W-:Y:S01]  /*7a60*/  UIADD3.X UR25, URZ, UR23, URZ, UP1, !UPT ;  /* 0x000000173f197290 */ /* 0x000fe20008ffe43f */
[----:B------:R-:W-:Y:S01]  /*7a70*/  R2UR UR10, R20 ;  /* 0x00000000140a72ca */ /* 0x000fe200000e0000 */
[----:B------:R-:W-:Y:S01]  /*7a80*/  UMOV UR6, 0x0 ;  /* 0x0000000000067882 */ /* 0x000fe20000000000 */
[----:B------:R-:W-:Y:S01]  /*7a90*/  R2UR UR12, R8 ;  /* 0x00000000080c72ca */ /* 0x000fe200000e0000 */
[----:B------:R-:W-:Y:S01]  /*7aa0*/  UMOV UR7, 0x10000000 ;  /* 0x1000000000077882 */ /* 0x000fe20000000000 */
[----:B------:R-:W-:Y:S01]  /*7ab0*/  R2UR UR19, R15 ;  /* 0x000000000f1372ca */ /* 0x000fe200000e0000 */
[----:B------:R-:W-:Y:S01]  /*7ac0*/  VIADD R20, R20, 0x20 ;  /* 0x0000002014147836 */ /* 0x000fe20000000000 */
[----:B------:R-:W-:Y:S01]  /*7ad0*/  ISETP.GT.AND P3, PT, R4, 0x1, PT ;  /* 0x000000010400780c */ /* 0x000fe20003f64270 */
[----:B------:R-:W-:Y:S01]  /*7ae0*/  UIADD3 UR14, UR5, 0x100, URZ ;  /* 0x00000100050e7890 */ /* 0x000fe2000fffe03f */
[----:B------:R-:W-:Y:S01]  /*7af0*/  ISETP.NE.AND P1, PT, R6, 0x5, PT ;  /* 0x000000050600780c */ /* 0x000fe20003f25270 */
[----:B------:R-:W-:-:S02]  /*7b00*/  UIADD3.X UR5, URZ, UR23, URZ, UP0, !UPT ;  /* 0x000000173f057290 */ /* 0x000fc400087fe43f */
[----:B------:R-:W-:Y:S01]  /*7b10*/  UIADD3 UR15, UR8, 0x28100, URZ ;  /* 0x00028100080f7890 */ /* 0x000fe2000fffe03f */
[----:B------:R-:W-:Y:S02]  /*7b20*/  SEL R14, RZ, 0x1, P1 ;  /* 0x00000001ff0e7807 */ /* 0x000fe40000800000 */
[----:B------:R-:W-:Y:S01]  /*7b30*/  UMOV UR8, UR14 ;  /* 0x0000000e00087c82 */ /* 0x000fe20008000000 */
[----:B------:R-:W-:Y:S02]  /*7b40*/  SEL R6, R6, RZ, P1 ;  /* 0x000000ff06067207 */ /* 0x000fe40000800000 */
[----:B------:R-:W-:Y:S01]  /*7b50*/  LOP3.LUT R5, R5, R14, RZ, 0x3c, !PT ;  /* 0x0000000e05057212 */ /* 0x000fe200078e3cff */
[----:B------:R0:W-:Y:S02]  /*7b60*/  UTMALDG.3D [UR8], [UR4], desc[UR6] ;  /* 0x00000608040075b4 */ /* 0x0001e40008011000 */
[----:B0-----:R-:W-:Y:S01]  /*7b70*/  UMOV UR8, UR15 ;  /* 0x0000000f00087c82 */ /* 0x001fe20008000000 */
[----:B------:R-:W-:-:S02]  /*7b80*/  UMOV UR11, UR19 ;  /* 0x00000013000b7c82 */ /* 0x000fc40008000000 */
[----:B------:R0:W-:Y:S02]  /*7b90*/  UTMALDG.3D [UR8], [UR24], desc[UR6] ;  /* 0x00000608180075b4 */ /* 0x0001e40008011000 */
[----:B0-----:R-:W-:Y:S05]  /*7ba0*/  @P3 BRA `(.L_x_167) ;  /* 0xfffffffc00483947 */ /* 0x001fea000383ffff */
.L_x_163:
[----:B------:R-:W-:Y:S05]  /*7bb0*/  BSYNC B1 ;  /* 0x0000000000017941 */ /* 0x000fea0003800000 */
.L_x_162:
[----:B------:R-:W-:Y:S01]  /*7bc0*/  LOP3.LUT P3, RZ, R13, 0xff, RZ, 0xc0, !PT ;  /* 0x000000ff0dff7812 */ /* 0x000fe2000786c0ff */
[----:B------:R-:W-:Y:S01]  /*7bd0*/  IMAD.IADD R12, R3, 0x1, R12 ;  /* 0x00000001030c7824 */ /* 0x000fe200078e020c */
[----:B------:R-:W-:Y:S01]  /*7be0*/  IADD3 R16, P4, R16, UR20, RZ ;  /* 0x0000001410107c10 */ /* 0x000fe2000ff9e0ff */
[----:B------:R-:W-:Y:S01]  /*7bf0*/  ULDC.64 UR4, c[0x0][0x650] ;  /* 0x0001940000047ab9 */ /* 0x000fe20000000a00 */
[----:B------:R-:W-:Y:S01]  /*7c00*/  BSSY B1, `(.L_x_168) ;  /* 0x000006a000017945 */ /* 0x000fe20003800000 */
[----:B------:R-:W-:Y:S01]  /*7c10*/  IMAD.MOV.U32 R9, RZ, RZ, -0x1 ;  /* 0xffffffffff097424 */ /* 0x000fe200078e00ff */
[----:B------:R-:W-:Y:S01]  /*7c20*/  ISETP.GT.U32.AND P1, PT, R12, 0x4, PT ;  /* 0x000000040c00780c */ /* 0x000fe20003f24070 */
[----:B------:R-:W-:Y:S01]  /*7c30*/  IMAD.MOV.U32 R8, RZ, RZ, -0x1 ;  /* 0xffffffffff087424 */ /* 0x000fe200078e00ff */
[----:B------:R-:W-:Y:S02]  /*7c40*/  IADD3.X R17, R17, UR13, RZ, P4, !PT ;  /* 0x0000000d11117c10 */ /* 0x000fe4000a7fe4ff */
[----:B------:R-:W-:-:S02]  /*7c50*/  ISETP.LT.U32.AND P1, PT, R3, 0x5, P1 ;  /* 0x000000050300780c */ /* 0x000fc40000f21070 */
[----:B------:R-:W-:Y:S01]  /*7c60*/  PRMT R13, RZ, 0x7610, R13 ;  /* 0x00007610ff0d7816 */ /* 0x000fe2000000000d */
[----:B------:R-:W0:Y:S01]  /*7c70*/  @P3 S2R R5, SR_CgaCtaId ;  /* 0x0000000000053919 */ /* 0x000e220000008800 */
[----:B------:R-:W-:-:S04]  /*7c80*/  @P3 MOV R4, 0x400 ;  /* 0x0000040000043802 */ /* 0x000fc80000000f00 */
[----:B0-----:R-:W-:Y:S01]  /*7c90*/  @P3 LEA R6, R5, R4, 0x18 ;  /* 0x0000000405063211 */ /* 0x001fe200078ec0ff */
[----:B------:R-:W-:-:S03]  /*7ca0*/  IMAD.WIDE.U32 R4, R12, -0x33333333, RZ ;  /* 0xcccccccd0c047825 */ /* 0x000fc600078e00ff */
[----:B------:R0:W-:Y:S01]  /*7cb0*/  @P3 SYNCS.ARRIVE.TRANS64.A1T0 RZ, [R6+URZ+0x68], RZ ;  /* 0x000068ff06ff39a7 */ /* 0x0001e2000810003f */
[----:B------:R-:W-:Y:S02]  /*7cc0*/  ISETP.GE.U32.AND P3, PT, R3, 0x5, PT ;  /* 0x000000050300780c */ /* 0x000fe40003f66070 */
[----:B------:R-:W-:Y:S02]  /*7cd0*/  SHF.R.U32.HI R7, RZ, 0x2, R5 ;  /* 0x00000002ff077819 */ /* 0x000fe40000011605 */
[----:B------:R-:W-:Y:S02]  /*7ce0*/  SEL R5, RZ, 0x1, !P1 ;  /* 0x00000001ff057807 */ /* 0x000fe40004800000 */
[----:B------:R-:W-:Y:S01]  /*7cf0*/  ISETP.GE.U32.AND P1, PT, R16, UR4, PT ;  /* 0x0000000410007c0c */ /* 0x000fe2000bf26070 */
[----:B------:R-:W-:Y:S01]  /*7d00*/  IMAD R12, R7, -0x5, R12 ;  /* 0xfffffffb070c7824 */ /* 0x000fe200078e020c */
[----:B------:R-:W-:Y:S02]  /*7d10*/  LOP3.LUT R0, R0, R5, RZ, 0x3c, !PT ;  /* 0x0000000500007212 */ /* 0x000fe400078e3cff */
[----:B------:R-:W-:-:S02]  /*7d20*/  ISETP.GE.U32.AND.EX P1, PT, R17, UR5, PT, P1 ;  /* 0x0000000511007c0c */ /* 0x000fc4000bf26110 */
[----:B------:R-:W-:Y:S02]  /*7d30*/  PRMT R4, RZ, 0x7610, R4 ;  /* 0x00007610ff047816 */ /* 0x000fe40000000004 */
[----:B------:R-:W-:Y:S01]  /*7d40*/  @P3 LOP3.LUT R0, R0, 0x1, R7, 0x78, !PT ;  /* 0x0000000100003812 */ /* 0x000fe200078e7807 */
[----:B------:R-:W-:-:S08]  /*7d50*/  IMAD.MOV.U32 R7, RZ, RZ, -0x1 ;  /* 0xffffffffff077424 */ /* 0x000fd000078e00ff */
[----:B0-----:R-:W-:Y:S05]  /*7d60*/  @P1 BRA `(.L_x_169) ;  /* 0x00000004004c1947 */ /* 0x001fea0003800000 */
[----:B------:R-:W-:Y:S01]  /*7d70*/  ULDC.64 UR4, c[0x0][0x628] ;  /* 0x00018a0000047ab9 */ /* 0x000fe20000000a00 */
[----:B------:R-:W0:Y:S01]  /*7d80*/  S2R R15, SR_CTAID.X ;  /* 0x00000000000f7919 */ /* 0x000e220000002500 */
[----:B------:R-:W-:Y:S01]  /*7d90*/  ISETP.NE.U32.AND P1, PT, RZ, UR4, PT ;  /* 0x00000004ff007c0c */ /* 0x000fe2000bf25070 */
[----:B------:R-:W-:Y:S01]  /*7da0*/  ULDC UR7, c[0x0][0x630] ;  /* 0x00018c0000077ab9 */ /* 0x000fe20000000800 */
[----:B------:R-:W-:Y:S01]  /*7db0*/  IMAD.MOV.U32 R4, RZ, RZ, R16 ;  /* 0x000000ffff047224 */ /* 0x000fe200078e0010 */
[----:B------:R-:W1:Y:S01]  /*7dc0*/  S2R R14, SR_CTAID.Y ;  /* 0x00000000000e7919 */ /* 0x000e620000002600 */
[----:B------:R-:W-:Y:S01]  /*7dd0*/  ISETP.NE.AND.EX P1, PT, RZ, UR5, PT, P1 ;  /* 0x00000005ff007c0c */ /* 0x000fe2000bf25310 */
[----:B------:R-:W-:-:S12]  /*7de0*/  IMAD.MOV.U32 R5, RZ, RZ, R17 ;  /* 0x000000ffff057224 */ /* 0x000fd800078e0011 */
[----:B------:R-:W-:Y:S05]  /*7df0*/  @!P1 BRA `(.L_x_170) ;  /* 0x0000000000289947 */ /* 0x000fea0003800000 */
[----:B------:R-:W-:Y:S02]  /*7e00*/  ULDC UR6, c[0x0][0x634] ;  /* 0x00018d0000067ab9 */ /* 0x000fe40000000800 */
[----:B------:R-:W-:-:S05]  /*7e10*/  IADD3 R9, P1, R16, UR6, RZ ;  /* 0x0000000610097c10 */ /* 0x000fca000ff3e0ff */
[----:B------:R-:W-:-:S04]  /*7e20*/  IMAD.X R21, RZ, RZ, R17, P1 ;  /* 0x000000ffff157224 */ /* 0x000fc800008e0611 */
[----:B------:R-:W-:-:S04]  /*7e30*/  IMAD.WIDE.U32 R6, R21, UR4, RZ ;  /* 0x0000000415067c25 */ /* 0x000fc8000f8e00ff */
[----:B------:R-:W-:-:S04]  /*7e40*/  IMAD.WIDE.U32 R6, P1, R9, UR5, R6 ;  /* 0x0000000509067c25 */ /* 0x000fc8000f820006 */
[----:B------:R-:W-:-:S04]  /*7e50*/  IMAD.WIDE.U32 R8, R9, UR4, RZ ;  /* 0x0000000409087c25 */ /* 0x000fc8000f8e00ff */
[----:B------:R-:W-:Y:S01]  /*7e60*/  IMAD.X R5, RZ, RZ, RZ, P1 ;  /* 0x000000ffff057224 */ /* 0x000fe200008e06ff */
[----:B------:R-:W-:Y:S01]  /*7e70*/  IADD3 RZ, P1, R9, R6, RZ ;  /* 0x0000000609ff7210 */ /* 0x000fe20007f3e0ff */
[----:B------:R-:W-:-:S04]  /*7e80*/  IMAD.MOV.U32 R4, RZ, RZ, R7 ;  /* 0x000000ffff047224 */ /* 0x000fc800078e0007 */
[----:B------:R-:W-:-:S08]  /*7e90*/  IMAD.WIDE.U32.X R4, R21, UR5, R4, P1 ;  /* 0x0000000515047c25 */ /* 0x000fd000088e0404 */
.L_x_170:
[--C-:B------:R-:W-:Y:S01]  /*7ea0*/  SHF.R.U64 R8, R4, UR7, R5.reuse ;  /* 0x0000000704087c19 */ /* 0x100fe20008001205 */
[----:B------:R-:W-:Y:S01]  /*7eb0*/  ULDC.64 UR4, c[0x0][0x620] ;  /* 0x0001880000047ab9 */ /* 0x000fe20000000a00 */
[----:B------:R-:W-:Y:S01]  /*7ec0*/  SHF.R.U32.HI R4, RZ, UR7, R5 ;  /* 0x00000007ff047c19 */ /* 0x000fe20008011605 */
[----:B------:R-:W2:Y:S01]  /*7ed0*/  LDC R24, c[0x0][0x144] ;  /* 0x00005100ff187b82 */ /* 0x000ea20000000800 */
[----:B------:R-:W-:Y:S01]  /*7ee0*/  IADD3 R7, P1, RZ, -R8, RZ ;  /* 0x80000008ff077210 */ /* 0x000fe20007f3e0ff */
[----:B------:R-:W-:Y:S01]  /*7ef0*/  ULDC.64 UR8, c[0x0][0x640] ;  /* 0x0001900000087ab9 */ /* 0x000fe20000000a00 */
[----:B0-----:R-:W-:Y:S01]  /*7f00*/  I2FP.F32.U32 R9, R15 ;  /* 0x0000000f00097245 */ /* 0x001fe20000201000 */
[----:B------:R-:W-:Y:S02]  /*7f10*/  ULDC UR6, c[0x0][0x608] ;  /* 0x0001820000067ab9 */ /* 0x000fe40000000800 */
[----:B------:R-:W-:Y:S01]  /*7f20*/  IMAD.X R4, RZ, RZ, ~R4, P1 ;  /* 0x000000ffff047224 */ /* 0x000fe200008e0e04 */
[----:B------:R-:W-:Y:S01]  /*7f30*/  ISETP.NE.U32.AND P1, PT, RZ, UR8, PT ;  /* 0x00000008ff007c0c */ /* 0x000fe2000bf25070 */
[----:B------:R-:W0:Y:S02]  /*7f40*/  LDC R21, c[0x0][0x148] ;  /* 0x00005200ff157b82 */ /* 0x000e240000000800 */
[----:B------:R-:W-:Y:S01]  /*7f50*/  IMAD R6, R4, UR4, RZ ;  /* 0x0000000404067c24 */ /* 0x000fe2000f8e02ff */
[----:B------:R-:W-:Y:S01]  /*7f60*/  ISETP.NE.AND.EX P1, PT, RZ, UR9, PT, P1 ;  /* 0x00000009ff007c0c */ /* 0x000fe2000bf25310 */
[----:B------:R-:W-:Y:S01]  /*7f70*/  IMAD.WIDE.U32 R4, R7, UR4, R16 ;  /* 0x0000000407047c25 */ /* 0x000fe2000f8e0010 */
[----:B------:R-:W-:-:S03]  /*7f80*/  ULDC UR4, c[0x0][0x150] ;  /* 0x0000540000047ab9 */ /* 0x000fc60000000800 */
[----:B------:R-:W-:Y:S02]  /*7f90*/  IMAD R7, R7, UR5, R6 ;  /* 0x0000000507077c24 */ /* 0x000fe4000f8e0206 */
[----:B------:R-:W-:Y:S01]  /*7fa0*/  FMUL R6, R9, UR4 ;  /* 0x0000000409067c20 */ /* 0x000fe20008400000 */
[----:B------:R-:W-:Y:S01]  /*7fb0*/  ULDC UR4, c[0x0][0x618] ;  /* 0x0001860000047ab9 */ /* 0x000fe20000000800 */
[----:B------:R-:W-:Y:S01]  /*7fc0*/  ULDC UR5, c[0x0][0x154] ;  /* 0x0000550000057ab9 */ /* 0x000fe20000000800 */
[----:B------:R-:W-:-:S03]  /*7fd0*/  IMAD.IADD R5, R5, 0x1, R7 ;  /* 0x0000000105057824 */ /* 0x000fc600078e0207 */
[----:B------:R-:W3:Y:S02]  /*7fe0*/  F2I.U32.TRUNC.NTZ R6, R6 ;  /* 0x0000000600067305 */ /* 0x000ee4000020f000 */
[----:B------:R-:W-:Y:S02]  /*7ff0*/  SHF.R.U64 R9, R4, UR4, R5 ;  /* 0x0000000404097c19 */ /* 0x000fe40008001205 */
[----:B-1----:R-:W-:-:S05]  /*8000*/  I2FP.F32.U32 R4, R14 ;  /* 0x0000000e00047245 */ /* 0x002fca0000201000 */
[----:B------:R-:W-:Y:S01]  /*8010*/  FMUL R22, R4, UR5 ;  /* 0x0000000504167c20 */ /* 0x000fe20008400000 */
[----:B------:R-:W-:Y:S01]  /*8020*/  SHF.R.U32.HI R4, RZ, UR4, R5 ;  /* 0x00000004ff047c19 */ /* 0x000fe20008011605 */
[----:B------:R-:W-:-:S03]  /*8030*/  ULDC UR4, c[0x0][0x658] ;  /* 0x0001960000047ab9 */ /* 0x000fc60000000800 */
[--C-:B------:R-:W-:Y:S01]  /*8040*/  SHF.R.U64 R20, R9, UR6, R4.reuse ;  /* 0x0000000609147c19 */ /* 0x100fe20008001204 */
[----:B------:R-:W1:Y:S01]  /*8050*/  F2I.U32.TRUNC.NTZ R22, R22 ;  /* 0x0000001600167305 */ /* 0x000e62000020f000 */
[----:B------:R-:W-:Y:S01]  /*8060*/  SHF.R.U32.HI R5, RZ, UR6, R4 ;  /* 0x00000006ff057c19 */ /* 0x000fe20008011604 */
[----:B---3--:R-:W-:-:S03]  /*8070*/  IMAD.MOV R6, RZ, RZ, -R6 ;  /* 0x000000ffff067224 */ /* 0x008fc600078e0a06 */
[----:B------:R-:W-:Y:S01]  /*8080*/  SHF.R.U64 R18, R20, UR4, R5 ;  /* 0x0000000414127c19 */ /* 0x000fe20008001205 */
[----:B--2---:R-:W-:Y:S01]  /*8090*/  IMAD R15, R24, R6, R15 ;  /* 0x00000006180f7224 */ /* 0x004fe200078e020f */
[----:B------:R-:W-:-:S03]  /*80a0*/  SHF.R.U32.HI R23, RZ, UR4, R5 ;  /* 0x00000004ff177c19 */ /* 0x000fc60008011605 */
[----:B------:R-:W-:Y:S02]  /*80b0*/  IMAD.MOV.U32 R4, RZ, RZ, R18 ;  /* 0x000000ffff047224 */ /* 0x000fe400078e0012 */
[----:B------:R-:W-:Y:S01]  /*80c0*/  IMAD.MOV.U32 R5, RZ, RZ, R23 ;  /* 0x000000ffff057224 */ /* 0x000fe200078e0017 */
[----:B-1----:R-:W-:Y:S06]  /*80d0*/  @!P1 BRA `(.L_x_171) ;  /* 0x0000000000289947 */ /* 0x002fec0003800000 */
[----:B------:R-:W-:Y:S02]  /*80e0*/  ULDC UR4, c[0x0][0x64c] ;  /* 0x0001930000047ab9 */ /* 0x000fe40000000800 */
[----:B------:R-:W-:-:S05]  /*80f0*/  IADD3 R5, P1, R18, UR4, RZ ;  /* 0x0000000412057c10 */ /* 0x000fca000ff3e0ff */
[----:B------:R-:W-:-:S04]  /*8100*/  IMAD.X R23, RZ, RZ, R23, P1 ;  /* 0x000000ffff177224 */ /* 0x000fc800008e0617 */
[----:B------:R-:W-:-:S04]  /*8110*/  IMAD.WIDE.U32 R6, R23, UR8, RZ ;  /* 0x0000000817067c25 */ /* 0x000fc8000f8e00ff */
[----:B------:R-:W-:-:S04]  /*8120*/  IMAD.WIDE.U32 R6, P1, R5, UR9, R6 ;  /* 0x0000000905067c25 */ /* 0x000fc8000f820006 */
[----:B------:R-:W-:-:S04]  /*8130*/  IMAD.WIDE.U32 R4, R5, UR8, RZ ;  /* 0x0000000805047c25 */ /* 0x000fc8000f8e00ff */
[----:B------:R-:W-:Y:S01]  /*8140*/  IMAD.MOV.U32 R4, RZ, RZ, R7 ;  /* 0x000000ffff047224 */ /* 0x000fe200078e0007 */
[----:B------:R-:W-:Y:S01]  /*8150*/  IADD3 RZ, P3, R5, R6, RZ ;  /* 0x0000000605ff7210 */ /* 0x000fe20007f7e0ff */
[----:B------:R-:W-:-:S04]  /*8160*/  IMAD.X R5, RZ, RZ, RZ, P1 ;  /* 0x000000ffff057224 */ /* 0x000fc800008e06ff */
[----:B------:R-:W-:-:S08]  /*8170*/  IMAD.WIDE.U32.X R4, R23, UR9, R4, P3 ;  /* 0x0000000917047c25 */ /* 0x000fd000098e0404 */
.L_x_171:
[----:B------:R-:W-:Y:S01]  /*8180*/  ISETP.NE.AND P1, PT, R2, 0x1, PT ;  /* 0x000000010200780c */ /* 0x000fe20003f25270 */
[----:B------:R-:W-:Y:S01]  /*8190*/  ULDC UR4, c[0x0][0x648] ;  /* 0x0001920000047ab9 */ /* 0x000fe20000000800 */
[----:B------:R-:W-:Y:S01]  /*81a0*/  LOP3.LUT R20, R20, UR17, RZ, 0xc0, !PT ;  /* 0x0000001114147c12 */ /* 0x000fe2000f8ec0ff */
[----:B------:R-:W-:Y:S01]  /*81b0*/  IMAD.MOV R22, RZ, RZ, -R22 ;  /* 0x000000ffff167224 */ /* 0x000fe200078e0a16 */
[----:B------:R-:W-:Y:S01]  /*81c0*/  SHF.R.U64 R5, R4, UR4, R5 ;  /* 0x0000000404057c19 */ /* 0x000fe20008001205 */
[----:B------:R-:W-:Y:S01]  /*81d0*/  ULDC UR4, c[0x0][0x638] ;  /* 0x00018e0000047ab9 */ /* 0x000fe20000000800 */
[----:B------:R-:W-:Y:S01]  /*81e0*/  LOP3.LUT R9, R9, UR16, RZ, 0xc0, !PT ;  /* 0x0000001009097c12 */ /* 0x000fe2000f8ec0ff */
[----:B------:R-:W-:Y:S01]  /*81f0*/  ULDC UR5, c[0x0][0x610] ;  /* 0x0001840000057ab9 */ /* 0x000fe20000000800 */
[----:B------:R-:W-:Y:S02]  /*8200*/  IMAD.MOV.U32 R4, RZ, RZ, 0x1 ;  /* 0x00000001ff047424 */ /* 0x000fe400078e00ff */
[----:B------:R-:W-:-:S02]  /*8210*/  IMAD.MOV R7, RZ, RZ, -R5 ;  /* 0x000000ffff077224 */ /* 0x000fc400078e0a05 */
[----:B------:R-:W-:Y:S02]  /*8220*/  IMAD R20, R5, UR18, R20 ;  /* 0x0000001205147c24 */ /* 0x000fe4000f8e0214 */
[----:B0-----:R-:W-:Y:S02]  /*8230*/  @P1 IMAD R15, R21, R22, R14 ;  /* 0x00000016150f1224 */ /* 0x001fe400078e020e */
[----:B------:R-:W-:Y:S01]  /*8240*/  IMAD R18, R7, UR4, R18 ;  /* 0x0000000407127c24 */ /* 0x000fe2000f8e0212 */
[----:B------:R-:W-:Y:S01]  /*8250*/  ULDC UR4, c[0x0][0x600] ;  /* 0x0001800000047ab9 */ /* 0x000fe20000000800 */
[----:B------:R-:W-:Y:S02]  /*8260*/  IMAD R15, R20, UR5, R15 ;  /* 0x00000005140f7c24 */ /* 0x000fe4000f8e020f */
[----:B------:R-:W-:-:S05]  /*8270*/  IMAD R18, R18, UR4, R9 ;  /* 0x0000000412127c24 */ /* 0x000fca000f8e0209 */
[----:B------:R-:W-:Y:S02]  /*8280*/  SEL R9, R18, R15, !P1 ;  /* 0x0000000f12097207 */ /* 0x000fe40004800000 */
[----:B------:R-:W-:-:S07]  /*8290*/  SEL R7, R15, R18, !P1 ;  /* 0x000000120f077207 */ /* 0x000fce0004800000 */
.L_x_169:
[----:B------:R-:W-:Y:S05]  /*82a0*/  BSYNC B1 ;  /* 0x0000000000017941 */ /* 0x000fea0003800000 */
.L_x_168:
[----:B------:R-:W-:-:S13]  /*82b0*/  LOP3.LUT P1, RZ, R4, 0xff, RZ, 0xc0, !PT ;  /* 0x000000ff04ff7812 */ /* 0x000fda000782c0ff */
[----:B------:R-:W-:Y:S05]  /*82c0*/  @P1 BRA `(.L_x_172) ;  /* 0xfffffff4004c1947 */ /* 0x000fea000383ffff */
[----:B------:R-:W-:Y:S05]  /*82d0*/  BSYNC B0 ;  /* 0x0000000000007941 */ /* 0x000fea0003800000 */
.L_x_160:
[----:B------:R-:W-:-:S03]  /*82e0*/  UMOV UR4, 0xffffffff ;  /* 0xffffffff00047882 */ /* 0x000fc60000000000 */
[----:B------:R-:W-:Y:S05]  /*82f0*/  BRA.DIV UR4, `(.L_x_173) ;  /* 0x00000006043c7947 */ /* 0x000fea000b800000 */
[----:B------:R-:W-:-:S13]  /*8300*/  ELECT P6, URZ, PT ;  /* 0x00000000003f782f */ /* 0x000fda00038c0000 */
.L_x_188:
[----:B------:R-:W-:Y:S04]  /*8310*/  BSSY B0, `(.L_x_174) ;  /* 0x0000034000007945 */ /* 0x000fe80003800000 */
[----:B------:R-:W-:Y:S05]  /*8320*/  @!P6 BRA `(.L_x_175) ;  /* 0x0000000000c8e947 */ /* 0x000fea0003800000 */
[----:B------:R-:W-:-:S04]  /*8330*/  LOP3.LUT R19, R19, 0x2, RZ, 0xfc, !PT ;  /* 0x0000000213137812 */ /* 0x000fc800078efcff */
[----:B------:R-:W-:-:S13]  /*8340*/  ISETP.NE.AND P0, PT, R19, 0x3, PT ;  /* 0x000000031300780c */ /* 0x000fda0003f05270 */
[----:B------:R-:W-:Y:S05]  /*8350*/  @!P0 BRA `(.L_x_176) ;  /* 0x0000000000048947 */ /* 0x000fea0003800000 */
[----:B------:R-:W-:Y:S01]  /*8360*/  BPT.TRAP 0x1 ;  /* 0x000000040000795c */ /* 0x000fe20000300000 */
.L_x_176:
[----:B------:R-:W0:Y:S01]  /*8370*/  S2R R3, SR_CgaCtaId ;  /* 0x0000000000037919 */ /* 0x000e220000008800 */
[----:B------:R-:W-:-:S04]  /*8380*/  MOV R2, 0x400 ;  /* 0x0000040000027802 */ /* 0x000fc80000000f00 */
[----:B0-----:R-:W-:Y:S02]  /*8390*/  LEA R3, R3, R2, 0x18 ;  /* 0x0000000203037211 */ /* 0x001fe400078ec0ff */
[----:B------:R-:W-:-:S03]  /*83a0*/  SHF.L.U32 R2, R0, 0x1f, RZ ;  /* 0x0000001f00027819 */ /* 0x000fc600000006ff */
[----:B------:R-:W-:-:S04]  /*83b0*/  VIADD R3, R3, 0x28 ;  /* 0x0000002803037836 */ /* 0x000fc80000000000 */
[C---:B------:R-:W-:Y:S02]  /*83c0*/  IMAD R7, R12.reuse, 0x8, R3 ;  /* 0x000000080c077824 */ /* 0x040fe400078e0203 */
[----:B------:R-:W-:Y:S02]  /*83d0*/  VIADD R12, R12, 0x1 ;  /* 0x000000010c0c7836 */ /* 0x000fe40000000000 */
[----:B------:R-:W0:Y:S03]  /*83e0*/  SYNCS.PHASECHK.TRANS64.TRYWAIT P0, [R7+URZ], R2 ;  /* 0x00000002070075a7 */ /* 0x000e26000800017f */
[----:B------:R-:W-:-:S04]  /*83f0*/  ISETP.NE.AND P1, PT, R12, 0x5, PT ;  /* 0x000000050c00780c */ /* 0x000fc80003f25270 */
[----:B------:R-:W-:Y:S02]  /*8400*/  SEL R5, RZ, 0x1, P1 ;  /* 0x00000001ff057807 */ /* 0x000fe40000800000 */
[----:B------:R-:W-:Y:S02]  /*8410*/  SEL R12, R12, RZ, P1 ;  /* 0x000000ff0c0c7207 */ /* 0x000fe40000800000 */
[----:B------:R-:W-:-:S03]  /*8420*/  LOP3.LUT R5, R0, R5, RZ, 0x3c, !PT ;  /* 0x0000000500057212 */ /* 0x000fc600078e3cff */
[----:B------:R-:W-:Y:S01]  /*8430*/  IMAD R9, R12, 0x8, R3 ;  /* 0x000000080c097824 */ /* 0x000fe200078e0203 */
[----:B------:R-:W-:Y:S01]  /*8440*/  SHF.L.U32 R4, R5, 0x1f, RZ ;  /* 0x0000001f05047819 */ /* 0x000fe200000006ff */
[----:B0-----:R-:W-:Y:S06]  /*8450*/  @!P0 BRA `(.L_x_177) ;  /* 0x0000000400048947 */ /* 0x001fec0003800000 */
.L_x_189:
[----:B------:R-:W1:Y:S01]  /*8460*/  SYNCS.PHASECHK.TRANS64.TRYWAIT P0, [R9+URZ], R4 ;  /* 0x00000004090075a7 */ /* 0x000e62000800017f */
[----:B------:R-:W-:-:S05]  /*8470*/  VIADD R0, R12, 0x1 ;  /* 0x000000010c007836 */ /* 0x000fca0000000000 */
[----:B------:R-:W-:-:S04]  /*8480*/  ISETP.NE.AND P1, PT, R0, 0x5, PT ;  /* 0x000000050000780c */ /* 0x000fc80003f25270 */
[----:B0-----:R-:W-:Y:S02]  /*8490*/  SEL R2, RZ, 0x1, P1 ;  /* 0x00000001ff027807 */ /* 0x001fe40000800000 */
[----:B------:R-:W-:Y:S02]  /*84a0*/  SEL R0, R0, RZ, P1 ;  /* 0x000000ff00007207 */ /* 0x000fe40000800000 */
[----:B------:R-:W-:-:S03]  /*84b0*/  LOP3.LUT R7, R5, R2, RZ, 0x3c, !PT ;  /* 0x0000000205077212 */ /* 0x000fc600078e3cff */
[----:B------:R-:W-:Y:S01]  /*84c0*/  IMAD R6, R0, 0x8, R3 ;  /* 0x0000000800067824 */ /* 0x000fe200078e0203 */
[----:B------:R-:W-:Y:S01]  /*84d0*/  SHF.L.U32 R5, R7, 0x1f, RZ ;  /* 0x0000001f07057819 */ /* 0x000fe200000006ff */
[----:B-1----:R-:W-:Y:S06]  /*84e0*/  @!P0 BRA `(.L_x_178) ;  /* 0x0000000000f48947 */ /* 0x002fec0003800000 */
.L_x_190:
[----:B------:R-:W1:Y:S01]  /*84f0*/  SYNCS.PHASECHK.TRANS64.TRYWAIT P0, [R6+URZ], R5 ;  /* 0x00000005060075a7 */ /* 0x000e62000800017f */
[----:B------:R-:W-:-:S05]  /*8500*/  VIADD R0, R0, 0x1 ;  /* 0x0000000100007836 */ /* 0x000fca0000000000 */
[----:B------:R-:W-:-:S04]  /*8510*/  ISETP.NE.AND P1, PT, R0, 0x5, PT ;  /* 0x000000050000780c */ /* 0x000fc80003f25270 */
[----:B------:R-:W-:Y:S02]  /*8520*/  SEL R2, RZ, 0x1, P1 ;  /* 0x00000001ff027807 */ /* 0x000fe40000800000 */
[----:B------:R-:W-:Y:S02]  /*8530*/  SEL R0, R0, RZ, P1 ;  /* 0x000000ff00007207 */ /* 0x000fe40000800000 */
[----:B------:R-:W-:-:S03]  /*8540*/  LOP3.LUT R7, R7, R2, RZ, 0x3c, !PT ;  /* 0x0000000207077212 */ /* 0x000fc600078e3cff */
[----:B0-----:R-:W-:Y:S01]  /*8550*/  IMAD R9, R0, 0x8, R3 ;  /* 0x0000000800097824 */ /* 0x001fe200078e0203 */
[----:B------:R-:W-:Y:S01]  /*8560*/  SHF.L.U32 R4, R7, 0x1f, RZ ;  /* 0x0000001f07047819 */ /* 0x000fe200000006ff */
[----:B-1----:R-:W-:Y:S06]  /*8570*/  @!P0 BRA `(.L_x_179) ;  /* 0x0000000000e48947 */ /* 0x002fec0003800000 */
.L_x_191:
[----:B------:R-:W1:Y:S01]  /*8580*/  SYNCS.PHASECHK.TRANS64.TRYWAIT P0, [R9+URZ], R4 ;  /* 0x00000004090075a7 */ /* 0x000e62000800017f */
[----:B------:R-:W-:-:S05]  /*8590*/  VIADD R0, R0, 0x1 ;  /* 0x0000000100007836 */ /* 0x000fca0000000000 */
[----:B------:R-:W-:-:S04]  /*85a0*/  ISETP.NE.AND P1, PT, R0, 0x5, PT ;  /* 0x000000050000780c */ /* 0x000fc80003f25270 */
[----:B------:R-:W-:Y:S02]  /*85b0*/  SEL R2, RZ, 0x1, P1 ;  /* 0x00000001ff027807 */ /* 0x000fe40000800000 */
[----:B------:R-:W-:Y:S02]  /*85c0*/  SEL R0, R0, RZ, P1 ;  /* 0x000000ff00007207 */ /* 0x000fe40000800000 */
[----:B------:R-:W-:Y:S01]  /*85d0*/  LOP3.LUT R2, R7, R2, RZ, 0x3c, !PT ;  /* 0x0000000207027212 */ /* 0x000fe200078e3cff */
[----:B-1----:R-:W-:Y:S06]  /*85e0*/  @!P0 BRA `(.L_x_180) ;  /* 0x0000000000dc8947 */ /* 0x002fec0003800000 */
.L_x_192:
[----:B------:R-:W-:Y:S01]  /*85f0*/  IMAD R3, R0, 0x8, R3 ;  /* 0x0000000800037824 */ /* 0x000fe200078e0203 */
[----:B------:R-:W-:-:S07]  /*8600*/  SHF.L.U32 R0, R2, 0x1f, RZ ;  /* 0x0000001f02007819 */ /* 0x000fce00000006ff */
.L_x_181:
[----:B--2---:R2:W3:Y:S02]  /*8610*/  SYNCS.PHASECHK.TRANS64.TRYWAIT P0, [R3+URZ], R0 ;  /* 0x00000000030075a7 */ /* 0x0044e4000800017f */
[----:B---3--:R-:W-:Y:S05]  /*8620*/  @!P0 NANOSLEEP.SYNCS 0x989680 ;  /* 0x009896800000895d */ /* 0x008fea0003900000 */
[----:B------:R-:W3:Y:S02]  /*8630*/  @!P0 SYNCS.PHASECHK.TRANS64 P0, [R3+URZ], R0 ;  /* 0x00000000030085a7 */ /* 0x000ee4000800007f */
[----:B---3--:R-:W-:Y:S05]  /*8640*/  @!P0 BRA `(.L_x_181) ;  /* 0xfffffffc00f08947 */ /* 0x008fea000383ffff */
.L_x_175:
[----:B------:R-:W-:Y:S05]  /*8650*/  BSYNC B0 ;  /* 0x0000000000007941 */ /* 0x000fea0003800000 */
.L_x_174:
[----:B------:R-:W-:Y:S05]  /*8660*/  EXIT ;  /* 0x000000000000794d */ /* 0x000fea0003800000 */
.L_x_17:
[----:B---3--:R3:W4:Y:S02]  /*8670*/  SYNCS.PHASECHK.TRANS64.TRYWAIT P1, [R3+URZ], R0 ;  /* 0x00000000030075a7 */ /* 0x008724000802017f */
[----:B----4-:R-:W-:Y:S05]  /*8680*/  @!P1 NANOSLEEP.SYNCS 0x989680 ;  /* 0x009896800000995d */ /* 0x010fea0003900000 */
[----:B------:R-:W4:Y:S02]  /*8690*/  @!P1 SYNCS.PHASECHK.TRANS64 P1, [R3+URZ], R0 ;  /* 0x00000000030095a7 */ /* 0x000f24000802007f */
[----:B----4-:R-:W-:Y:S05]  /*86a0*/  @!P1 BRA `(.L_x_17) ;  /* 0xfffffffc00f09947 */ /* 0x010fea000383ffff */
[----:B------:R-:W-:Y:S05]  /*86b0*/  BRA `(.L_x_16) ;  /* 0xffffff8800e07947 */ /* 0x000fea000383ffff */
.L_x_22:
[----:B-1----:R-:W-:-:S04]  /*86c0*/  IMAD.U32 R4, RZ, RZ, UR8 ;  /* 0x00000008ff047e24 */ /* 0x002fc8000f8e00ff */
[----:B------:R1:W2:Y:S03]  /*86d0*/  SYNCS.PHASECHK.TRANS64.TRYWAIT P1, [R4+URZ], R3 ;  /* 0x00000003040075a7 */ /* 0x0002a6000802017f */
[----:B--2---:R-:W-:Y:S05]  /*86e0*/  @!P1 NANOSLEEP.SYNCS 0x989680 ;  /* 0x009896800000995d */ /* 0x004fea0003900000 */
[----:B------:R-:W2:Y:S02]  /*86f0*/  @!P1 SYNCS.PHASECHK.TRANS64 P1, [R4+URZ], R3 ;  /* 0x00000003040095a7 */ /* 0x000ea4000802007f */
[----:B--2---:R-:W-:Y:S05]  /*8700*/  @!P1 BRA `(.L_x_22) ;  /* 0xfffffffc00ec9947 */ /* 0x004fea000383ffff */
[----:B------:R-:W-:Y:S05]  /*8710*/  BRA `(.L_x_21) ;  /* 0xffffff9000207947 */ /* 0x000fea000383ffff */
.L_x_161:
[----:B------:R-:W-:Y:S01]  /*8720*/  BSSY B1, `(.L_x_182) ;  /* 0x0000006000017945 */ /* 0x000fe20003800000 */
[----:B------:R-:W-:-:S07]  /*8730*/  IMAD.MOV.U32 R15, RZ, RZ, -0x1 ;  /* 0xffffffffff0f7424 */ /* 0x000fce00078e00ff */
[----:B------:R-:W-:Y:S05]  /*8740*/  WARPSYNC.COLLECTIVE R15, `(.L_x_183) ;  /* 0x000000000f0c7348 */ /* 0x000fea0003c00000 */
[----:B------:R-:W-:Y:S02]  /*8750*/  ELECT P6, UR62, PT ;  /* 0x00000000003e782f */ /* 0x000fe400038c0000 */
[----:B------:R-:W-:Y:S01]  /*8760*/  MOV R14, UR62 ;  /* 0x0000003e000e7c02 */ /* 0x000fe20008000f00 */
[----:B------:R-:W-:Y:S10]  /*8770*/  ENDCOLLECTIVE ;  /* 0x000000000000791b */ /* 0x000ff40003800000 */
.L_x_183:
[----:B------:R-:W-:Y:S05]  /*8780*/  BSYNC B1 ;  /* 0x0000000000017941 */ /* 0x000fea0003800000 */
.L_x_182:
[----:B------:R-:W-:Y:S05]  /*8790*/  BRA `(.L_x_184) ;  /* 0xfffffff000247947 */ /* 0x000fea000383ffff */
.L_x_164:
[----:B0-----:R0:W1:Y:S02]  /*87a0*/  SYNCS.PHASECHK.TRANS64.TRYWAIT P1, [R14+URZ+0x28], R7 ;  /* 0x000028070e0075a7 */ /* 0x001064000802017f */
[----:B-1----:R-:W-:Y:S05]  /*87b0*/  @!P1 NANOSLEEP.SYNCS 0x989680 ;  /* 0x009896800000995d */ /* 0x002fea0003900000 */
[----:B------:R-:W1:Y:S02]  /*87c0*/  @!P1 SYNCS.PHASECHK.TRANS64 P1, [R14+URZ+0x28], R7 ;  /* 0x000028070e0095a7 */ /* 0x000e64000802007f */
[----:B-1----:R-:W-:Y:S05]  /*87d0*/  @!P1 BRA `(.L_x_164) ;  /* 0xfffffffc00f09947 */ /* 0x002fea000383ffff */
[----:B------:R-:W-:Y:S05]  /*87e0*/  BRA `(.L_x_185) ;  /* 0xfffffff000587947 */ /* 0x000fea000383ffff */
.L_x_173:
[----:B------:R-:W-:Y:S01]  /*87f0*/  BSSY B0, `(.L_x_186) ;  /* 0x0000006000007945 */ /* 0x000fe20003800000 */
[----:B------:R-:W-:-:S07]  /*8800*/  IMAD.MOV.U32 R15, RZ, RZ, -0x1 ;  /* 0xffffffffff0f7424 */ /* 0x000fce00078e00ff */
[----:B------:R-:W-:Y:S05]  /*8810*/  WARPSYNC.COLLECTIVE R15, `(.L_x_187) ;  /* 0x000000000f0c7348 */ /* 0x000fea0003c00000 */
[----:B------:R-:W-:Y:S02]  /*8820*/  ELECT P6, UR62, PT ;  /* 0x00000000003e782f */ /* 0x000fe400038c0000 */
[----:B------:R-:W-:Y:S01]  /*8830*/  MOV R14, UR62 ;  /* 0x0000003e000e7c02 */ /* 0x000fe20008000f00 */
[----:B------:R-:W-:Y:S10]  /*8840*/  ENDCOLLECTIVE ;  /* 0x000000000000791b */ /* 0x000ff40003800000 */
.L_x_187:
[----:B------:R-:W-:Y:S05]  /*8850*/  BSYNC B0 ;  /* 0x0000000000007941 */ /* 0x000fea0003800000 */
.L_x_186:
[----:B------:R-:W-:Y:S05]  /*8860*/  BRA `(.L_x_188) ;  /* 0xfffffff800a87947 */ /* 0x000fea000383ffff */
.L_x_177:
[----:B0-----:R0:W1:Y:S02]  /*8870*/  SYNCS.PHASECHK.TRANS64.TRYWAIT P0, [R7+URZ], R2 ;  /* 0x00000002070075a7 */ /* 0x001064000800017f */
[----:B-1----:R-:W-:Y:S05]  /*8880*/  @!P0 NANOSLEEP.SYNCS 0x989680 ;  /* 0x009896800000895d */ /* 0x002fea0003900000 */
[----:B------:R-:W1:Y:S02]  /*8890*/  @!P0 SYNCS.PHASECHK.TRANS64 P0, [R7+URZ], R2 ;  /* 0x00000002070085a7 */ /* 0x000e64000800007f */
[----:B-1----:R-:W-:Y:S05]  /*88a0*/  @!P0 BRA `(.L_x_177) ;  /* 0xfffffffc00f08947 */ /* 0x002fea000383ffff */
[----:B------:R-:W-:Y:S05]  /*88b0*/  BRA `(.L_x_189) ;  /* 0xfffffff800e87947 */ /* 0x000fea000383ffff */
.L_x_178:
[----:B0-----:R0:W1:Y:S02]  /*88c0*/  SYNCS.PHASECHK.TRANS64.TRYWAIT P0, [R9+URZ], R4 ;  /* 0x00000004090075a7 */ /* 0x001064000800017f */
[----:B-1----:R-:W-:Y:S05]  /*88d0*/  @!P0 NANOSLEEP.SYNCS 0x989680 ;  /* 0x009896800000895d */ /* 0x002fea0003900000 */
[----:B------:R-:W1:Y:S02]  /*88e0*/  @!P0 SYNCS.PHASECHK.TRANS64 P0, [R9+URZ], R4 ;  /* 0x00000004090085a7 */ /* 0x000e64000800007f */
[----:B-1----:R-:W-:Y:S05]  /*88f0*/  @!P0 BRA `(.L_x_178) ;  /* 0xfffffffc00f08947 */ /* 0x002fea000383ffff */
[----:B------:R-:W-:Y:S05]  /*8900*/  BRA `(.L_x_190) ;  /* 0xfffffff800f87947 */ /* 0x000fea000383ffff */
.L_x_179:
[----:B0-----:R0:W1:Y:S02]  /*8910*/  SYNCS.PHASECHK.TRANS64.TRYWAIT P0, [R6+URZ], R5 ;  /* 0x00000005060075a7 */ /* 0x001064000800017f */
[----:B-1----:R-:W-:Y:S05]  /*8920*/  @!P0 NANOSLEEP.SYNCS 0x989680 ;  /* 0x009896800000895d */ /* 0x002fea0003900000 */
[----:B------:R-:W1:Y:S02]  /*8930*/  @!P0 SYNCS.PHASECHK.TRANS64 P0, [R6+URZ], R5 ;  /* 0x00000005060085a7 */ /* 0x000e64000800007f */
[----:B-1----:R-:W-:Y:S05]  /*8940*/  @!P0 BRA `(.L_x_179) ;  /* 0xfffffffc00f08947 */ /* 0x002fea000383ffff */
[----:B------:R-:W-:Y:S05]  /*8950*/  BRA `(.L_x_191) ;  /* 0xfffffffc00087947 */ /* 0x000fea000383ffff */
.L_x_180:
[----:B-1----:R1:W2:Y:S02]  /*8960*/  SYNCS.PHASECHK.TRANS64.TRYWAIT P0, [R9+URZ], R4 ;  /* 0x00000004090075a7 */ /* 0x0022a4000800017f */
[----:B--2---:R-:W-:Y:S05]  /*8970*/  @!P0 NANOSLEEP.SYNCS 0x989680 ;  /* 0x009896800000895d */ /* 0x004fea0003900000 */
[----:B------:R-:W2:Y:S02]  /*8980*/  @!P0 SYNCS.PHASECHK.TRANS64 P0, [R9+URZ], R4 ;  /* 0x00000004090085a7 */ /* 0x000ea4000800007f */
[----:B--2---:R-:W-:Y:S05]  /*8990*/  @!P0 BRA `(.L_x_180) ;  /* 0xfffffffc00f08947 */ /* 0x004fea000383ffff */
[----:B------:R-:W-:Y:S05]  /*89a0*/  BRA `(.L_x_192) ;  /* 0xfffffffc00107947 */ /* 0x000fea000383ffff */
.L_x_193:
[----:B------:R-:W-:-:S00]  /*89b0*/  BRA `(.L_x_193) ;  /* 0xfffffffc00fc7947 */ /* 0x000fc0000383ffff */
[----:B------:R-:W-:-:S00]  /*89c0*/  NOP ;  /* 0x0000000000007918 */ /* 0x000fc00000000000 */
        /* <DEDUP_REMOVED lines=11> */
.L_x_194:


//--------------------- .nv.global.init           --------------------------
	.section	.nv.global.init,"aw",@progbits
.nv.global.init:
	.type		$str$22,@object
	.size		$str$22,($str$23 - $str$22)
$str$22:
        /*0000*/ 	.byte	0x6b, 0x5f, 0x74, 0x69, 0x6c, 0x65, 0x5f, 0x63, 0x6f, 0x75, 0x6e, 0x74, 0x20, 0x3e, 0x3d, 0x20
        /*0010*/ 	.byte	0x31, 0x00
	.type		$str$23,@object
	.size		$str$23,(__unnamed_1 - $str$23)
$str$23:
        /*0012*/ 	.byte	0x2f, 0x74, 0x6d, 0x70, 0x2f, 0x63, 0x75, 0x74, 0x6c, 0x61, 0x73, 0x73, 0x5f, 0x73, 0x77, 0x65
        /*0022*/ 	.byte	0x65, 0x70, 0x5f, 0x73, 0x72, 0x63, 0x2f, 0x69, 0x6e, 0x63, 0x6c, 0x75, 0x64, 0x65, 0x2f, 0x63
        /*0032*/ 	.byte	0x75, 0x74, 0x6c, 0x61, 0x73, 0x73, 0x2f, 0x67, 0x65, 0x6d, 0x6d, 0x2f, 0x63, 0x6f, 0x6c, 0x6c
        /*0042*/ 	.byte	0x65, 0x63, 0x74, 0x69, 0x76, 0x65, 0x2f, 0x73, 0x6d, 0x39, 0x30, 0x5f, 0x6d, 0x6d, 0x61, 0x5f
        /*0052*/ 	.byte	0x74, 0x6d, 0x61, 0x5f, 0x67, 0x6d, 0x6d, 0x61, 0x5f, 0x73, 0x73, 0x5f, 0x77, 0x61, 0x72, 0x70
        /*0062*/ 	.byte	0x73, 0x70, 0x65, 0x63, 0x69, 0x61, 0x6c, 0x69, 0x7a, 0x65, 0x64, 0x2e, 0x68, 0x70, 0x70, 0x00
	.type		__unnamed_1,@object
	.size		__unnamed_1,(.L_0 - __unnamed_1)
__unnamed_1:
        /*0072*/ 	.byte	0x76, 0x6f, 0x69, 0x64, 0x20, 0x63, 0x75, 0x74, 0x6c, 0x61, 0x73, 0x73, 0x3a, 0x3a, 0x67, 0x65
        /* <DEDUP_REMOVED lines=176> */
        /*0b82*/ 	.byte	0x65, 0x3a, 0x3a, 0x69, 0x64, 0x65, 0x6e, 0x74, 0x69, 0x74, 0x79, 0x5d, 0x00
.L_0:


//--------------------- .nv.shared._ZN7cutlass13device_kernelINS_4gemm6kernel13GemmUniversalIN4cute5tupleIJiiiiEEENS1_10collective13CollectiveMmaINS1_34MainloopSm90TmaGmmaWarpSpecializedILi5ENS5_IJNS4_1CILi1EEESB_SB_EEENS1_35KernelTmaWarpSpecializedCooperativeEEENS5_IJNSA_ILi256EEENSA_ILi64EEENSA_ILi32EEEEEENS_10tfloat32_tENS5_IJlSB_lEEESJ_SK_NS4_8TiledMMAINS4_8MMA_AtomIJNS4_4SM904GMMA29MMA_64x64x8_F32TF32TF32_SS_TNILNSO_7ScaleInE1ELSQ_1EEEEEENS4_6LayoutINS5_IJNSA_ILi2EEESB_SB_EEENS5_IJSB_NSA_ILi0EEESW_EEEEENS5_IJNS4_10UnderscoreESZ_SZ_EEEEENS4_13SM90_TMA_LOADENS4_14ComposedLayoutINS4_7SwizzleILi3ELi4ELi3EEENS4_18smem_ptr_flag_bitsILi32EEENST_INS5_IJNSA_ILi8EEESH_EEENS5_IJSH_SB_EEEEEEEvNS4_8identityES12_S1C_vS1D_EENS_8epilogue10collective6detail29Sm90TmaWarpSpecializedAdapterINS1G_15DefaultEpilogueISJ_SK_SK_NS1F_6thread17LinearCombinationISJ_Li1EffLNS1K_9ScaleType4KindE0ELNS_15FloatRoundStyleE2ESJ_EENS1_15EpilogueDefaultEEEEEvvEEEEvNT_6ParamsE --------------------------
	.section	.nv.shared._ZN7cutlass13device_kernelINS_4gemm6kernel13GemmUniversalIN4cute5tupleIJiiiiEEENS1_10collective13CollectiveMmaINS1_34MainloopSm90TmaGmmaWarpSpecializedILi5ENS5_IJNS4_1CILi1EEESB_SB_EEENS1_35KernelTmaWarpSpecializedCooperativeEEENS5_IJNSA_ILi256EEENSA_ILi64EEENSA_ILi32EEEEEENS_10tfloat32_tENS5_IJlSB_lEEESJ_SK_NS4_8TiledMMAINS4_8MMA_AtomIJNS4_4SM904GMMA29MMA_64x64x8_F32TF32TF32_SS_TNILNSO_7ScaleInE1ELSQ_1EEEEEENS4_6LayoutINS5_IJNSA_ILi2EEESB_SB_EEENS5_IJSB_NSA_ILi0EEESW_EEEEENS5_IJNS4_10UnderscoreESZ_SZ_EEEEENS4_13SM90_TMA_LOADENS4_14ComposedLayoutINS4_7SwizzleILi3ELi4ELi3EEENS4_18smem_ptr_flag_bitsILi32EEENST_INS5_IJNSA_ILi8EEESH_EEENS5_IJSH_SB_EEEEEEEvNS4_8identityES12_S1C_vS1D_EENS_8epilogue10collective6detail29Sm90TmaWarpSpecializedAdapterINS1G_15DefaultEpilogueISJ_SK_SK_NS1F_6thread17LinearCombinationISJ_Li1EffLNS1K_9ScaleType4KindE0ELNS_15FloatRoundStyleE2ESJ_EENS1_15EpilogueDefaultEEEEEvvEEEEvNT_6ParamsE,"aw",@nobits
	.sectionflags	@""
	.align	16
	.zero		1024


//--------------------- .nv.shared.reserved.0     --------------------------
	.section	.nv.shared.reserved.0,"aw",@nobits
	.weak		__nv_reservedSMEM_offset_0_alias
	.size		__nv_reservedSMEM_offset_0_alias, 0, 0
	.other		__nv_reservedSMEM_offset_0_alias,@"STO_CUDA_RESERVED_SHARED STV_DEFAULT"
__nv_reservedSMEM_offset_0_alias:
	.zero		0


//--------------------- .nv.global                --------------------------
	.section	.nv.global,"aw",@nobits
.nv.global:
	.type		_ZN40_INTERNAL_294dacf0_4_k_cu_6444f080_239164cute1_E,@object
	.size		_ZN40_INTERNAL_294dacf0_4_k_cu_6444f080_239164cute1_E,(_ZN40_INTERNAL_294dacf0_4_k_cu_6444f080_239164cuda3std3__45__cpo6cbeginE - _ZN40_INTERNAL_294dacf0_4_k_cu_6444f080_239164cute1_E)
_ZN40_INTERNAL_294dacf0_4_k_cu_6444f080_239164cute1_E:
	.zero		1
	.type		_ZN40_INTERNAL_294dacf0_4_k_cu_6444f080_239164cuda3std3__45__cpo6cbeginE,@object
	.size		_ZN40_INTERNAL_294dacf0_4_k_cu_6444f080_239164cuda3std3__45__cpo6cbeginE,(_ZN40_INTERNAL_294dacf0_4_k_cu_6444f080_239164cuda3std3__48in_placeE - _ZN40_INTERNAL_294dacf0_4_k_cu_6444f080_239164cuda3std3__45__cpo6cbeginE)
_ZN40_INTERNAL_294dacf0_4_k_cu_6444f080_239164cuda3std3__45__cpo6cbeginE:
	.zero		1
	.type		_ZN40_INTERNAL_294dacf0_4_k_cu_6444f080_239164cuda3std3__48in_placeE,@object
	.size		_ZN40_INTERNAL_294dacf0_4_k_cu_6444f080_239164cuda3std3__48in_placeE,(_ZN40_INTERNAL_294dacf0_4_k_cu_6444f080_239164cuda3std6ranges3__45__cpo9iter_moveE - _ZN40_INTERNAL_294dacf0_4_k_cu_6444f080_239164cuda3std3__48in_placeE)
_ZN40_INTERNAL_294dacf0_4_k_cu_6444f080_239164cuda3std3__48in_placeE:
	.zero		1
	.type		_ZN40_INTERNAL_294dacf0_4_k_cu_6444f080_239164cuda3std6ranges3__45__cpo9iter_moveE,@object
	.size		_ZN40_INTERNAL_294dacf0_4_k_cu_6444f080_239164cuda3std6ranges3__45__cpo9iter_moveE,(_ZN40_INTERNAL_294dacf0_4_k_cu_6444f080_239164cuda3std3__45__cpo5beginE - _ZN40_INTERNAL_294dacf0_4_k_cu_6444f080_239164cuda3std6ranges3__45__cpo9iter_moveE)
_ZN40_INTERNAL_294dacf0_4_k_cu_6444f080_239164cuda3std6ranges3__45__cpo9iter_moveE:
	.zero		1
	.type		_ZN40_INTERNAL_294dacf0_4_k_cu_6444f080_239164cuda3std3__45__cpo5beginE,@object
	.size		_ZN40_INTERNAL_294dacf0_4_k_cu_6444f080_239164cuda3std3__45__cpo5beginE,(_ZN40_INTERNAL_294dacf0_4_k_cu_6444f080_239164cuda3std3__442_GLOBAL__N__294dacf0_4_k_cu_6444f080_239166ignoreE - _ZN40_INTERNAL_294dacf0_4_k_cu_6444f080_239164cuda3std3__45__cpo5beginE)
_ZN40_INTERNAL_294dacf0_4_k_cu_6444f080_239164cuda3std3__45__cpo5beginE:
	.zero		1
	.type		_ZN40_INTERNAL_294dacf0_4_k_cu_6444f080_239164cuda3std3__442_GLOBAL__N__294dacf0_4_k_cu_6444f080_239166ignoreE,@object
	.size		_ZN40_INTERNAL_294dacf0_4_k_cu_6444f080_239164cuda3std3__442_GLOBAL__N__294dacf0_4_k_cu_6444f080_239166ignoreE,(_ZN40_INTERNAL_294dacf0_4_k_cu_6444f080_239164cute7productE - _ZN40_INTERNAL_294dacf0_4_k_cu_6444f080_239164cuda3std3__442_GLOBAL__N__294dacf0_4_k_cu_6444f080_239166ignoreE)
_ZN40_INTERNAL_294dacf0_4_k_cu_6444f080_239164cuda3std3__442_GLOBAL__N__294dacf0_4_k_cu_6444f080_239166ignoreE:
	.zero		1
	.type		_ZN40_INTERNAL_294dacf0_4_k_cu_6444f080_239164cute7productE,@object
	.size		_ZN40_INTERNAL_294dacf0_4_k_cu_6444f080_239164cute7productE,(_ZN40_INTERNAL_294dacf0_4_k_cu_6444f080_239164cuda3std3__45__cpo3endE - _ZN40_INTERNAL_294dacf0_4_k_cu_6444f080_239164cute7productE)
_ZN40_INTERNAL_294dacf0_4_k_cu_6444f080_239164cute7productE:
	.zero		1
	.type		_ZN40_INTERNAL_294dacf0_4_k_cu_6444f080_239164cuda3std3__45__cpo3endE,@object
	.size		_ZN40_INTERNAL_294dacf0_4_k_cu_6444f080_239164cuda3std3__45__cpo3endE,(_ZN40_INTERNAL_294dacf0_4_k_cu_6444f080_239164cuda3std3__419piecewise_constructE - _ZN40_INTERNAL_294dacf0_4_k_cu_6444f080_239164cuda3std3__45__cpo3endE)
_ZN40_INTERNAL_294dacf0_4_k_cu_6444f080_239164cuda3std3__45__cpo3endE:
	.zero		1
	.type		_ZN40_INTERNAL_294dacf0_4_k_cu_6444f080_239164cuda3std3__419piecewise_constructE,@object
	.size		_ZN40_INTERNAL_294dacf0_4_k_cu_6444f080_239164cuda3std3__419piecewise_constructE,(_ZN40_INTERNAL_294dacf0_4_k_cu_6444f080_239164cuda3std3__45__cpo4cendE - _ZN40_INTERNAL_294dacf0_4_k_cu_6444f080_239164cuda3std3__419piecewise_constructE)
_ZN40_INTERNAL_294dacf0_4_k_cu_6444f080_239164cuda3std3__419piecewise_constructE:
	.zero		1
	.type		_ZN40_INTERNAL_294dacf0_4_k_cu_6444f080_239164cuda3std3__45__cpo4cendE,@object
	.size		_ZN40_INTERNAL_294dacf0_4_k_cu_6444f080_239164cuda3std3__45__cpo4cendE,(_ZN40_INTERNAL_294dacf0_4_k_cu_6444f080_239164cuda3std6ranges3__45__cpo4swapE - _ZN40_INTERNAL_294dacf0_4_k_cu_6444f080_239164cuda3std3__45__cpo4cendE)
_ZN40_INTERNAL_294dacf0_4_k_cu_6444f080_239164cuda3std3__45__cpo4cendE:
	.zero		1
	.type		_ZN40_INTERNAL_294dacf0_4_k_cu_6444f080_239164cuda3std6ranges3__45__cpo4swapE,@object
	.size		_ZN40_INTERNAL_294dacf0_4_k_cu_6444f080_239164cuda3std6ranges3__45__cpo4swapE,(.L_8 - _ZN40_INTERNAL_294dacf0_4_k_cu_6444f080_239164cuda3std6ranges3__45__cpo4swapE)
_ZN40_INTERNAL_294dacf0_4_k_cu_6444f080_239164cuda3std6ranges3__45__cpo4swapE:
	.zero		1
.L_8:


//--------------------- .nv.constant0._ZN7cutlass13device_kernelINS_4gemm6kernel13GemmUniversalIN4cute5tupleIJiiiiEEENS1_10collective13CollectiveMmaINS1_34MainloopSm90TmaGmmaWarpSpecializedILi5ENS5_IJNS4_1CILi1EEESB_SB_EEENS1_35KernelTmaWarpSpecializedCooperativeEEENS5_IJNSA_ILi256EEENSA_ILi64EEENSA_ILi32EEEEEENS_10tfloat32_tENS5_IJlSB_lEEESJ_SK_NS4_8TiledMMAINS4_8MMA_AtomIJNS4_4SM904GMMA29MMA_64x64x8_F32TF32TF32_SS_TNILNSO_7ScaleInE1ELSQ_1EEEEEENS4_6LayoutINS5_IJNSA_ILi2EEESB_SB_EEENS5_IJSB_NSA_ILi0EEESW_EEEEENS5_IJNS4_10UnderscoreESZ_SZ_EEEEENS4_13SM90_TMA_LOADENS4_14ComposedLayoutINS4_7SwizzleILi3ELi4ELi3EEENS4_18smem_ptr_flag_bitsILi32EEENST_INS5_IJNSA_ILi8EEESH_EEENS5_IJSH_SB_EEEEEEEvNS4_8identityES12_S1C_vS1D_EENS_8epilogue10collective6detail29Sm90TmaWarpSpecializedAdapterINS1G_15DefaultEpilogueISJ_SK_SK_NS1F_6thread17LinearCombinationISJ_Li1EffLNS1K_9ScaleType4KindE0ELNS_15FloatRoundStyleE2ESJ_EENS1_15EpilogueDefaultEEEEEvvEEEEvNT_6ParamsE --------------------------
	.section	.nv.constant0._ZN7cutlass13device_kernelINS_4gemm6kernel13GemmUniversalIN4cute5tupleIJiiiiEEENS1_10collective13CollectiveMmaINS1_34MainloopSm90TmaGmmaWarpSpecializedILi5ENS5_IJNS4_1CILi1EEESB_SB_EEENS1_35KernelTmaWarpSpecializedCooperativeEEENS5_IJNSA_ILi256EEENSA_ILi64EEENSA_ILi32EEEEEENS_10tfloat32_tENS5_IJlSB_lEEESJ_SK_NS4_8TiledMMAINS4_8MMA_AtomIJNS4_4SM904GMMA29MMA_64x64x8_F32TF32TF32_SS_TNILNSO_7ScaleInE1ELSQ_1EEEEEENS4_6LayoutINS5_IJNSA_ILi2EEESB_SB_EEENS5_IJSB_NSA_ILi0EEESW_EEEEENS5_IJNS4_10UnderscoreESZ_SZ_EEEEENS4_13SM90_TMA_LOADENS4_14ComposedLayoutINS4_7SwizzleILi3ELi4ELi3EEENS4_18smem_ptr_flag_bitsILi32EEENST_INS5_IJNSA_ILi8EEESH_EEENS5_IJSH_SB_EEEEEEEvNS4_8identityES12_S1C_vS1D_EENS_8epilogue10collective6detail29Sm90TmaWarpSpecializedAdapterINS1G_15DefaultEpilogueISJ_SK_SK_NS1F_6thread17LinearCombinationISJ_Li1EffLNS1K_9ScaleType4KindE0ELNS_15FloatRoundStyleE2ESJ_EENS1_15EpilogueDefaultEEEEEvvEEEEvNT_6ParamsE,"a",@progbits
	.sectionflags	@""
	.align	4
.nv.constant0._ZN7cutlass13device_kernelINS_4gemm6kernel13GemmUniversalIN4cute5tupleIJiiiiEEENS1_10collective13CollectiveMmaINS1_34MainloopSm90TmaGmmaWarpSpecializedILi5ENS5_IJNS4_1CILi1EEESB_SB_EEENS1_35KernelTmaWarpSpecializedCooperativeEEENS5_IJNSA_ILi256EEENSA_ILi64EEENSA_ILi32EEEEEENS_10tfloat32_tENS5_IJlSB_lEEESJ_SK_NS4_8TiledMMAINS4_8MMA_AtomIJNS4_4SM904GMMA29MMA_64x64x8_F32TF32TF32_SS_TNILNSO_7ScaleInE1ELSQ_1EEEEEENS4_6LayoutINS5_IJNSA_ILi2EEESB_SB_EEENS5_IJSB_NSA_ILi0EEESW_EEEEENS5_IJNS4_10UnderscoreESZ_SZ_EEEEENS4_13SM90_TMA_LOADENS4_14ComposedLayoutINS4_7SwizzleILi3ELi4ELi3EEENS4_18smem_ptr_flag_bitsILi32EEENST_INS5_IJNSA_ILi8EEESH_EEENS5_IJSH_SB_EEEEEEEvNS4_8identityES12_S1C_vS1D_EENS_8epilogue10collective6detail29Sm90TmaWarpSpecializedAdapterINS1G_15DefaultEpilogueISJ_SK_SK_NS1F_6thread17LinearCombinationISJ_Li1EffLNS1K_9ScaleType4KindE0ELNS_15FloatRoundStyleE2ESJ_EENS1_15EpilogueDefaultEEEEEvvEEEEvNT_6ParamsE:
	.zero		1664


//--------------------- SYMBOLS --------------------------

	.type		.nv.reservedSmem.offset0,@object
	.size		.nv.reservedSmem.offset0,0x4
	.type		__assertfail,@function
